//
// Generated by NVIDIA NVVM Compiler
//
// Compiler Build ID: CL-36424714
// Cuda compilation tools, release 13.0, V13.0.88
// Based on NVVM 20.0.0
//

.version 9.0
.target sm_100
.address_size 64

	// .globl	_Z9calculateiiidddiPc

.visible .entry _Z9calculateiiidddiPc(
	.param .u32 _Z9calculateiiidddiPc_param_0,
	.param .u32 _Z9calculateiiidddiPc_param_1,
	.param .u32 _Z9calculateiiidddiPc_param_2,
	.param .f64 _Z9calculateiiidddiPc_param_3,
	.param .f64 _Z9calculateiiidddiPc_param_4,
	.param .f64 _Z9calculateiiidddiPc_param_5,
	.param .u32 _Z9calculateiiidddiPc_param_6,
	.param .u64 .ptr .align 1 _Z9calculateiiidddiPc_param_7
)
{
	.reg .pred 	%p<42>;
	.reg .b16 	%rs<22>;
	.reg .b32 	%r<122>;
	.reg .b64 	%rd<56>;
	.reg .b64 	%fd<32>;

	ld.param.u32 	%r53, [_Z9calculateiiidddiPc_param_0];
	ld.param.u32 	%r56, [_Z9calculateiiidddiPc_param_1];
	ld.param.u32 	%r108, [_Z9calculateiiidddiPc_param_2];
	ld.param.f64 	%fd11, [_Z9calculateiiidddiPc_param_3];
	ld.param.f64 	%fd12, [_Z9calculateiiidddiPc_param_4];
	ld.param.f64 	%fd13, [_Z9calculateiiidddiPc_param_5];
	ld.param.u32 	%r112, [_Z9calculateiiidddiPc_param_6];
	ld.param.u64 	%rd19, [_Z9calculateiiidddiPc_param_7];
	cvta.to.global.u64 	%rd1, %rd19;
	mov.u32 	%r1, %tid.x;
	mul.lo.s32 	%r2, %r1, 15;
	cvt.rn.f64.u32 	%fd14, %r1;
	cvt.rn.f64.s32 	%fd15, %r53;
	mul.f64 	%fd16, %fd15, 0d3FE0000000000000;
	sub.f64 	%fd17, %fd14, %fd16;
	add.f64 	%fd18, %fd17, %fd11;
	div.rn.f64 	%fd1, %fd18, %fd13;
	cvt.rn.f64.s32 	%fd19, %r108;
	cvt.rn.f64.s32 	%fd20, %r56;
	mul.f64 	%fd21, %fd20, 0d3FE0000000000000;
	sub.f64 	%fd22, %fd19, %fd21;
	add.f64 	%fd23, %fd22, %fd12;
	div.rn.f64 	%fd2, %fd23, %fd13;
	setp.lt.s32 	%p1, %r112, 1;
	@%p1 bra 	$L__BB0_3;
	mov.f64 	%fd28, 0d0000000000000000;
	mov.f64 	%fd29, %fd28;
	mov.f64 	%fd30, %fd28;
	mov.f64 	%fd31, %fd28;
	mov.u32 	%r100, %r112;
$L__BB0_2:
	sub.f64 	%fd25, %fd29, %fd28;
	add.f64 	%fd7, %fd1, %fd25;
	add.f64 	%fd26, %fd31, %fd31;
	fma.rn.f64 	%fd30, %fd26, %fd30, %fd2;
	add.s32 	%r112, %r100, -1;
	mul.f64 	%fd29, %fd7, %fd7;
	mul.f64 	%fd28, %fd30, %fd30;
	add.f64 	%fd27, %fd29, %fd28;
	setp.lt.f64 	%p2, %fd27, 0d4010000000000000;
	setp.gt.u32 	%p3, %r100, 1;
	and.pred  	%p4, %p2, %p3;
	mov.f64 	%fd31, %fd7;
	mov.u32 	%r100, %r112;
	@%p4 bra 	$L__BB0_2;
$L__BB0_3:
	setp.ne.s32 	%p5, %r1, 0;
	@%p5 bra 	$L__BB0_5;
	cvt.u64.u32 	%rd24, %r2;
	add.s64 	%rd25, %rd1, %rd24;
	mov.b16 	%rs3, 48;
	st.global.u8 	[%rd25], %rs3;
	mov.b64 	%rd51, 1;
	mov.b32 	%r105, 2;
	bra.uni 	$L__BB0_11;
$L__BB0_5:
	setp.gt.u32 	%p6, %r1, 999;
	mov.b32 	%r102, 4;
	@%p6 bra 	$L__BB0_8;
	setp.gt.u32 	%p7, %r1, 99;
	mov.b32 	%r102, 3;
	@%p7 bra 	$L__BB0_8;
	setp.gt.u32 	%p8, %r1, 9;
	selp.b32 	%r102, 2, 1, %p8;
$L__BB0_8:
	cvt.u64.u32 	%rd20, %r2;
	add.s32 	%r59, %r102, -1;
	cvt.u64.u32 	%rd21, %r59;
	add.s64 	%rd22, %rd20, %rd21;
	add.s64 	%rd50, %rd1, %rd22;
	mov.u32 	%r103, %r102;
	mov.u32 	%r104, %r1;
$L__BB0_9:
	add.s32 	%r10, %r103, -1;
	mul.hi.u32 	%r60, %r104, -858993459;
	shr.u32 	%r11, %r60, 3;
	mul.lo.s32 	%r61, %r11, 10;
	sub.s32 	%r62, %r104, %r61;
	cvt.u16.u32 	%rs1, %r62;
	add.s16 	%rs2, %rs1, 48;
	st.global.u8 	[%rd50], %rs2;
	add.s64 	%rd50, %rd50, -1;
	setp.gt.u32 	%p9, %r103, 1;
	mov.u32 	%r103, %r10;
	mov.u32 	%r104, %r11;
	@%p9 bra 	$L__BB0_9;
	add.s32 	%r63, %r102, %r2;
	add.s32 	%r105, %r63, 1;
	cvt.u64.u32 	%rd51, %r63;
$L__BB0_11:
	add.s64 	%rd26, %rd1, %rd51;
	mov.b16 	%rs4, 10;
	st.global.u8 	[%rd26], %rs4;
	setp.ne.s32 	%p10, %r108, 0;
	@%p10 bra 	$L__BB0_13;
	cvt.u64.u32 	%rd32, %r105;
	add.s64 	%rd33, %rd1, %rd32;
	mov.b16 	%rs8, 48;
	st.global.u8 	[%rd33], %rs8;
	add.s32 	%r109, %r105, 2;
	mov.b16 	%rs9, 10;
	st.global.u8 	[%rd33+1], %rs9;
	bra.uni 	$L__BB0_25;
$L__BB0_13:
	setp.gt.s32 	%p11, %r108, 999999999;
	mov.b32 	%r106, 10;
	@%p11 bra 	$L__BB0_22;
	setp.gt.s32 	%p12, %r108, 99999999;
	mov.b32 	%r106, 9;
	@%p12 bra 	$L__BB0_22;
	setp.gt.s32 	%p13, %r108, 9999999;
	mov.b32 	%r106, 8;
	@%p13 bra 	$L__BB0_22;
	setp.gt.s32 	%p14, %r108, 999999;
	mov.b32 	%r106, 7;
	@%p14 bra 	$L__BB0_22;
	setp.gt.s32 	%p15, %r108, 99999;
	mov.b32 	%r106, 6;
	@%p15 bra 	$L__BB0_22;
	setp.gt.s32 	%p16, %r108, 9999;
	mov.b32 	%r106, 5;
	@%p16 bra 	$L__BB0_22;
	setp.gt.s32 	%p17, %r108, 999;
	mov.b32 	%r106, 4;
	@%p17 bra 	$L__BB0_22;
	setp.gt.s32 	%p18, %r108, 99;
	mov.b32 	%r106, 3;
	@%p18 bra 	$L__BB0_22;
	setp.gt.s32 	%p19, %r108, 9;
	selp.b32 	%r106, 2, 1, %p19;
$L__BB0_22:
	cvt.u64.u32 	%rd27, %r105;
	add.s32 	%r73, %r106, -1;
	cvt.u64.u32 	%rd28, %r73;
	add.s64 	%rd29, %rd27, %rd28;
	add.s64 	%rd52, %rd1, %rd29;
	mov.u32 	%r107, %r106;
$L__BB0_23:
	add.s32 	%r19, %r107, -1;
	mul.hi.s32 	%r74, %r108, 1717986919;
	shr.u32 	%r75, %r74, 31;
	shr.s32 	%r76, %r74, 2;
	add.s32 	%r20, %r76, %r75;
	mul.lo.s32 	%r77, %r20, 10;
	sub.s32 	%r78, %r108, %r77;
	cvt.u16.u32 	%rs5, %r78;
	add.s16 	%rs6, %rs5, 48;
	st.global.u8 	[%rd52], %rs6;
	add.s64 	%rd52, %rd52, -1;
	setp.gt.u32 	%p20, %r107, 1;
	mov.u32 	%r107, %r19;
	mov.u32 	%r108, %r20;
	@%p20 bra 	$L__BB0_23;
	add.s32 	%r79, %r106, %r105;
	add.s32 	%r109, %r79, 1;
	cvt.u64.u32 	%rd30, %r79;
	add.s64 	%rd31, %rd1, %rd30;
	mov.b16 	%rs7, 10;
	st.global.u8 	[%rd31], %rs7;
$L__BB0_25:
	setp.ne.s32 	%p21, %r112, 0;
	@%p21 bra 	$L__BB0_27;
	add.s32 	%r113, %r109, 1;
	cvt.u64.u32 	%rd37, %r109;
	add.s64 	%rd38, %rd1, %rd37;
	mov.b16 	%rs12, 48;
	st.global.u8 	[%rd38], %rs12;
	mov.b32 	%r115, 2;
	bra.uni 	$L__BB0_39;
$L__BB0_27:
	setp.gt.s32 	%p22, %r112, 999999999;
	mov.b32 	%r110, 10;
	@%p22 bra 	$L__BB0_36;
	setp.gt.s32 	%p23, %r112, 99999999;
	mov.b32 	%r110, 9;
	@%p23 bra 	$L__BB0_36;
	setp.gt.s32 	%p24, %r112, 9999999;
	mov.b32 	%r110, 8;
	@%p24 bra 	$L__BB0_36;
	setp.gt.s32 	%p25, %r112, 999999;
	mov.b32 	%r110, 7;
	@%p25 bra 	$L__BB0_36;
	setp.gt.s32 	%p26, %r112, 99999;
	mov.b32 	%r110, 6;
	@%p26 bra 	$L__BB0_36;
	setp.gt.s32 	%p27, %r112, 9999;
	mov.b32 	%r110, 5;
	@%p27 bra 	$L__BB0_36;
	setp.gt.s32 	%p28, %r112, 999;
	mov.b32 	%r110, 4;
	@%p28 bra 	$L__BB0_36;
	setp.gt.s32 	%p29, %r112, 99;
	mov.b32 	%r110, 3;
	@%p29 bra 	$L__BB0_36;
	setp.gt.s32 	%p30, %r112, 9;
	selp.b32 	%r110, 2, 1, %p30;
$L__BB0_36:
	cvt.u64.u32 	%rd34, %r109;
	add.s32 	%r88, %r110, -1;
	cvt.u64.u32 	%rd35, %r88;
	add.s64 	%rd36, %rd34, %rd35;
	add.s64 	%rd53, %rd1, %rd36;
	mov.u32 	%r111, %r110;
$L__BB0_37:
	add.s32 	%r28, %r111, -1;
	mul.hi.s32 	%r89, %r112, 1717986919;
	shr.u32 	%r90, %r89, 31;
	shr.s32 	%r91, %r89, 2;
	add.s32 	%r29, %r91, %r90;
	mul.lo.s32 	%r92, %r29, 10;
	sub.s32 	%r93, %r112, %r92;
	cvt.u16.u32 	%rs10, %r93;
	add.s16 	%rs11, %rs10, 48;
	st.global.u8 	[%rd53], %rs11;
	add.s64 	%rd53, %rd53, -1;
	setp.gt.u32 	%p31, %r111, 1;
	mov.u32 	%r111, %r28;
	mov.u32 	%r112, %r29;
	@%p31 bra 	$L__BB0_37;
	add.s32 	%r113, %r110, %r109;
	mov.b32 	%r115, 1;
	mov.u32 	%r109, %r113;
$L__BB0_39:
	add.s32 	%r118, %r115, %r109;
	cvt.u64.u32 	%rd39, %r113;
	add.s64 	%rd40, %rd1, %rd39;
	mov.b16 	%rs13, 10;
	st.global.u8 	[%rd40], %rs13;
	add.s32 	%r96, %r53, -1;
	setp.eq.s32 	%p32, %r1, %r96;
	@%p32 bra 	$L__BB0_54;
	add.s32 	%r35, %r2, 15;
	setp.le.u32 	%p33, %r35, %r118;
	@%p33 bra 	$L__BB0_53;
	sub.s32 	%r36, %r35, %r118;
	sub.s32 	%r97, %r2, %r118;
	add.s32 	%r98, %r97, 14;
	and.b32  	%r37, %r36, 15;
	setp.lt.u32 	%p34, %r98, 15;
	@%p34 bra 	$L__BB0_44;
	cvt.u16.u32 	%rs14, %r36;
	shr.u16 	%rs15, %rs14, 4;
	and.b16  	%rs16, %rs15, 2047;
	mul.wide.u16 	%r99, %rs16, 16;
	neg.s32 	%r116, %r99;
	cvt.u64.u32 	%rd41, %r118;
	add.s64 	%rd42, %rd41, %rd1;
	add.s64 	%rd54, %rd42, 7;
$L__BB0_43:
	.pragma "nounroll";
	mov.b16 	%rs17, 32;
	st.global.u8 	[%rd54+-7], %rs17;
	st.global.u8 	[%rd54+-6], %rs17;
	st.global.u8 	[%rd54+-5], %rs17;
	st.global.u8 	[%rd54+-4], %rs17;
	st.global.u8 	[%rd54+-3], %rs17;
	st.global.u8 	[%rd54+-2], %rs17;
	st.global.u8 	[%rd54+-1], %rs17;
	st.global.u8 	[%rd54], %rs17;
	st.global.u8 	[%rd54+1], %rs17;
	st.global.u8 	[%rd54+2], %rs17;
	st.global.u8 	[%rd54+3], %rs17;
	st.global.u8 	[%rd54+4], %rs17;
	st.global.u8 	[%rd54+5], %rs17;
	st.global.u8 	[%rd54+6], %rs17;
	st.global.u8 	[%rd54+7], %rs17;
	add.s32 	%r118, %r118, 16;
	st.global.u8 	[%rd54+8], %rs17;
	add.s32 	%r116, %r116, 16;
	add.s64 	%rd54, %rd54, 16;
	setp.ne.s32 	%p35, %r116, 0;
	@%p35 bra 	$L__BB0_43;
$L__BB0_44:
	setp.eq.s32 	%p36, %r37, 0;
	@%p36 bra 	$L__BB0_53;
	and.b32  	%r44, %r36, 7;
	setp.lt.u32 	%p37, %r37, 8;
	@%p37 bra 	$L__BB0_47;
	cvt.u64.u32 	%rd43, %r118;
	add.s64 	%rd44, %rd1, %rd43;
	mov.b16 	%rs18, 32;
	st.global.u8 	[%rd44], %rs18;
	st.global.u8 	[%rd44+1], %rs18;
	st.global.u8 	[%rd44+2], %rs18;
	st.global.u8 	[%rd44+3], %rs18;
	st.global.u8 	[%rd44+4], %rs18;
	st.global.u8 	[%rd44+5], %rs18;
	st.global.u8 	[%rd44+6], %rs18;
	st.global.u8 	[%rd44+7], %rs18;
	add.s32 	%r118, %r118, 8;
$L__BB0_47:
	setp.eq.s32 	%p38, %r44, 0;
	@%p38 bra 	$L__BB0_53;
	and.b32  	%r47, %r36, 3;
	setp.lt.u32 	%p39, %r44, 4;
	@%p39 bra 	$L__BB0_50;
	cvt.u64.u32 	%rd45, %r118;
	add.s64 	%rd46, %rd1, %rd45;
	mov.b16 	%rs19, 32;
	st.global.u8 	[%rd46], %rs19;
	st.global.u8 	[%rd46+1], %rs19;
	st.global.u8 	[%rd46+2], %rs19;
	st.global.u8 	[%rd46+3], %rs19;
	add.s32 	%r118, %r118, 4;
$L__BB0_50:
	setp.eq.s32 	%p40, %r47, 0;
	@%p40 bra 	$L__BB0_53;
	cvt.u64.u32 	%rd47, %r118;
	add.s64 	%rd55, %rd1, %rd47;
	neg.s32 	%r121, %r47;
$L__BB0_52:
	.pragma "nounroll";
	mov.b16 	%rs20, 32;
	st.global.u8 	[%rd55], %rs20;
	add.s64 	%rd55, %rd55, 1;
	add.s32 	%r121, %r121, 1;
	setp.ne.s32 	%p41, %r121, 0;
	@%p41 bra 	$L__BB0_52;
$L__BB0_53:
	ret;
$L__BB0_54:
	cvt.u64.u32 	%rd48, %r118;
	add.s64 	%rd49, %rd1, %rd48;
	mov.b16 	%rs21, 0;
	st.global.u8 	[%rd49], %rs21;
	bra.uni 	$L__BB0_53;

}


// ===== COMPILED SASS (sm_100) =====

	.target	sm_100

	.elftype	@"ET_EXEC"


//--------------------- .note.nv.tkinfo           --------------------------
	.section	.note.nv.tkinfo,"",@"SHT_NOTE"
	.sectionflags	@"SHF_NOTE_NV_TKINFO"
	.tkinfo
        /*0018*/ 	.word	0x00000002
        /*0030*/ 	.string	""
        /*0030*/ 	.string	"ptxas"
        /*0030*/ 	.string	"Cuda compilation tools, release 13.0, V13.0.88"
        /*0030*/ 	.string	"Build cuda_13.0.r13.0/compiler.36424714_0"
        /*0030*/ 	.string	"-arch sm_100 -m 64 "



//--------------------- .note.nv.cuinfo           --------------------------
	.section	.note.nv.cuinfo,"",@"SHT_NOTE"
	.sectionflags	@"SHF_NOTE_NV_CUINFO"
        /*0018*/ 	.short	0x0002
        /*001a*/ 	.short	0x0064
        /*001c*/ 	.short	0x0082
	.zero		2


//--------------------- .nv.info                  --------------------------
	.section	.nv.info,"",@"SHT_CUDA_INFO"
	.align	4


	//----- nvinfo : EIATTR_REGCOUNT
	.align		4
        /*0000*/ 	.byte	0x04, 0x2f
        /*0002*/ 	.short	(.L_1 - .L_0)
	.align		4
.L_0:
        /*0004*/ 	.word	index@(_Z9calculateiiidddiPc)
        /*0008*/ 	.word	0x0000001e


	//----- nvinfo : EIATTR_FRAME_SIZE
	.align		4
.L_1:
        /*000c*/ 	.byte	0x04, 0x11
        /*000e*/ 	.short	(.L_3 - .L_2)
	.align		4
.L_2:
        /*0010*/ 	.word	index@($__internal_0_$__cuda_sm20_div_rn_f64_full)
        /*0014*/ 	.word	0x00000000


	//----- nvinfo : EIATTR_FRAME_SIZE
	.align		4
.L_3:
        /*0018*/ 	.byte	0x04, 0x11
        /*001a*/ 	.short	(.L_5 - .L_4)
	.align		4
.L_4:
        /*001c*/ 	.word	index@(_Z9calculateiiidddiPc)
        /*0020*/ 	.word	0x00000000


	//----- nvinfo : EIATTR_MIN_STACK_SIZE
	.align		4
.L_5:
        /*0024*/ 	.byte	0x04, 0x12
        /*0026*/ 	.short	(.L_7 - .L_6)
	.align		4
.L_6:
        /*0028*/ 	.word	index@(_Z9calculateiiidddiPc)
        /*002c*/ 	.word	0x00000000
.L_7:


//--------------------- .nv.compat                --------------------------
	.section	.nv.compat,"",@"SHT_CUDA_COMPAT_INFO"
	.align	4
        /*0000*/ 	.byte	0x02, 0x09, 0x00, 0x00, 0x02, 0x02, 0x01, 0x00, 0x02, 0x05, 0x05, 0x00, 0x03, 0x07, 0x01, 0x01
        /*0010*/ 	.byte	0x02, 0x03, 0x00, 0x00, 0x02, 0x06, 0x01, 0x00, 0x04, 0x0b, 0x08, 0x00, 0x01, 0x00, 0x00, 0x00
        /*0020*/ 	.byte	0x00, 0x00, 0x00, 0x00


//--------------------- .nv.info._Z9calculateiiidddiPc --------------------------
	.section	.nv.info._Z9calculateiiidddiPc,"",@"SHT_CUDA_INFO"
	.sectionflags	@""
	.align	4


	//----- nvinfo : EIATTR_CUDA_API_VERSION
	.align		4
        /*0000*/ 	.byte	0x04, 0x37
        /*0002*/ 	.short	(.L_9 - .L_8)
.L_8:
        /*0004*/ 	.word	0x00000082


	//----- nvinfo : EIATTR_KPARAM_INFO
	.align		4
.L_9:
        /*0008*/ 	.byte	0x04, 0x17
        /*000a*/ 	.short	(.L_11 - .L_10)
.L_10:
        /*000c*/ 	.word	0x00000000
        /*0010*/ 	.short	0x0007
        /*0012*/ 	.short	0x0030
        /*0014*/ 	.byte	0x00, 0xf5, 0x21, 0x00


	//----- nvinfo : EIATTR_KPARAM_INFO
	.align		4
.L_11:
        /*0018*/ 	.byte	0x04, 0x17
        /*001a*/ 	.short	(.L_13 - .L_12)
.L_12:
        /*001c*/ 	.word	0x00000000
        /*0020*/ 	.short	0x0006
        /*0022*/ 	.short	0x0028
        /*0024*/ 	.byte	0x00, 0xf0, 0x11, 0x00


	//----- nvinfo : EIATTR_KPARAM_INFO
	.align		4
.L_13:
        /*0028*/ 	.byte	0x04, 0x17
        /*002a*/ 	.short	(.L_15 - .L_14)
.L_14:
        /*002c*/ 	.word	0x00000000
        /*0030*/ 	.short	0x0005
        /*0032*/ 	.short	0x0020
        /*0034*/ 	.byte	0x00, 0xf0, 0x21, 0x00


	//----- nvinfo : EIATTR_KPARAM_INFO
	.align		4
.L_15:
        /*0038*/ 	.byte	0x04, 0x17
        /*003a*/ 	.short	(.L_17 - .L_16)
.L_16:
        /*003c*/ 	.word	0x00000000
        /*0040*/ 	.short	0x0004
        /*0042*/ 	.short	0x0018
        /*0044*/ 	.byte	0x00, 0xf0, 0x21, 0x00


	//----- nvinfo : EIATTR_KPARAM_INFO
	.align		4
.L_17:
        /*0048*/ 	.byte	0x04, 0x17
        /*004a*/ 	.short	(.L_19 - .L_18)
.L_18:
        /*004c*/ 	.word	0x00000000
        /*0050*/ 	.short	0x0003
        /*0052*/ 	.short	0x0010
        /*0054*/ 	.byte	0x00, 0xf0, 0x21, 0x00


	//----- nvinfo : EIATTR_KPARAM_INFO
	.align		4
.L_19:
        /*0058*/ 	.byte	0x04, 0x17
        /*005a*/ 	.short	(.L_21 - .L_20)
.L_20:
        /*005c*/ 	.word	0x00000000
        /*0060*/ 	.short	0x0002
        /*0062*/ 	.short	0x0008
        /*0064*/ 	.byte	0x00, 0xf0, 0x11, 0x00


	//----- nvinfo : EIATTR_KPARAM_INFO
	.align		4
.L_21:
        /*0068*/ 	.byte	0x04, 0x17
        /*006a*/ 	.short	(.L_23 - .L_22)
.L_22:
        /*006c*/ 	.word	0x00000000
        /*0070*/ 	.short	0x0001
        /*0072*/ 	.short	0x0004
        /*0074*/ 	.byte	0x00, 0xf0, 0x11, 0x00


	//----- nvinfo : EIATTR_KPARAM_INFO
	.align		4
.L_23:
        /*0078*/ 	.byte	0x04, 0x17
        /*007a*/ 	.short	(.L_25 - .L_24)
.L_24:
        /*007c*/ 	.word	0x00000000
        /*0080*/ 	.short	0x0000
        /*0082*/ 	.short	0x0000
        /*0084*/ 	.byte	0x00, 0xf0, 0x11, 0x00


	//----- nvinfo : EIATTR_SPARSE_MMA_MASK
	.align		4
.L_25:
        /*0088*/ 	.byte	0x03, 0x50
        /*008a*/ 	.short	0x0000


	//----- nvinfo : EIATTR_MAXREG_COUNT
	.align		4
        /*008c*/ 	.byte	0x03, 0x1b
        /*008e*/ 	.short	0x00ff


	//----- nvinfo : EIATTR_MERCURY_ISA_VERSION
	.align		4
        /*0090*/ 	.byte	0x03, 0x5f
        /*0092*/ 	.short	0x0101


	//----- nvinfo : EIATTR_VRC_CTA_INIT_COUNT
	.align		4
        /*0094*/ 	.byte	0x02, 0x4a
	.zero		1
	.zero		1


	//----- nvinfo : EIATTR_EXIT_INSTR_OFFSETS
	.align		4
        /*0098*/ 	.byte	0x04, 0x1c
        /*009a*/ 	.short	(.L_27 - .L_26)


	//   ....[0]....
.L_26:
        /*009c*/ 	.word	0x00001140


	//   ....[1]....
        /*00a0*/ 	.word	0x000013e0


	//   ....[2]....
        /*00a4*/ 	.word	0x00001510


	//   ....[3]....
        /*00a8*/ 	.word	0x00001600


	//   ....[4]....
        /*00ac*/ 	.word	0x000016d0


	//   ....[5]....
        /*00b0*/ 	.word	0x00001710


	//----- nvinfo : EIATTR_CRS_STACK_SIZE
	.align		4
.L_27:
        /*00b4*/ 	.byte	0x04, 0x1e
        /*00b6*/ 	.short	(.L_29 - .L_28)
.L_28:
        /*00b8*/ 	.word	0x00000000


	//----- nvinfo : EIATTR_CBANK_PARAM_SIZE
	.align		4
.L_29:
        /*00bc*/ 	.byte	0x03, 0x19
        /*00be*/ 	.short	0x0038


	//----- nvinfo : EIATTR_PARAM_CBANK
	.align		4
        /*00c0*/ 	.byte	0x04, 0x0a
        /*00c2*/ 	.short	(.L_31 - .L_30)
	.align		4
.L_30:
        /*00c4*/ 	.word	index@(.nv.constant0._Z9calculateiiidddiPc)
        /*00c8*/ 	.short	0x0380
        /*00ca*/ 	.short	0x0038


	//----- nvinfo : EIATTR_SW_WAR
	.align		4
.L_31:
        /*00cc*/ 	.byte	0x04, 0x36
        /*00ce*/ 	.short	(.L_33 - .L_32)
.L_32:
        /*00d0*/ 	.word	0x00000008
.L_33:


//--------------------- .nv.callgraph             --------------------------
	.section	.nv.callgraph,"",@"SHT_CUDA_CALLGRAPH"
	.align	4
	.sectionentsize	8
	.align		4
        /*0000*/ 	.word	0x00000000
	.align		4
        /*0004*/ 	.word	0xffffffff
	.align		4
        /*0008*/ 	.word	0x00000000
	.align		4
        /*000c*/ 	.word	0xfffffffe
	.align		4
        /*0010*/ 	.word	0x00000000
	.align		4
        /*0014*/ 	.word	0xfffffffd
	.align		4
        /*0018*/ 	.word	0x00000000
	.align		4
        /*001c*/ 	.word	0xfffffffc


//--------------------- .text._Z9calculateiiidddiPc --------------------------
	.section	.text._Z9calculateiiidddiPc,"ax",@progbits
	.align	128
        .global         _Z9calculateiiidddiPc
        .type           _Z9calculateiiidddiPc,@function
        .size           _Z9calculateiiidddiPc,(.L_x_37 - _Z9calculateiiidddiPc)
        .other          _Z9calculateiiidddiPc,@"STO_CUDA_ENTRY STV_DEFAULT"
_Z9calculateiiidddiPc:
.text._Z9calculateiiidddiPc:
[----:B------:R-:W-:Y:S01]  /*0000*/  LDC R1, c[0x0][0x37c] ;  /* 0x0000df00ff017b82 */ /* 0x000fe20000000800 */
[----:B------:R-:W0:Y:S01]  /*0010*/  LDCU UR6, c[0x0][0x3a4] ;  /* 0x00007480ff0677ac */ /* 0x000e220008000800 */
[----:B------:R-:W1:Y:S06]  /*0020*/  S2R R4, SR_TID.X ;  /* 0x0000000000047919 */ /* 0x000e6c0000002100 */
[----:B------:R-:W2:Y:S01]  /*0030*/  LDC.64 R12, c[0x0][0x3a0] ;  /* 0x0000e800ff0c7b82 */ /* 0x000ea20000000a00 */
[----:B------:R-:W-:Y:S01]  /*0040*/  IMAD.MOV.U32 R8, RZ, RZ, 0x1 ;  /* 0x00000001ff087424 */ /* 0x000fe200078e00ff */
[----:B------:R-:W3:Y:S01]  /*0050*/  LDCU UR4, c[0x0][0x380] ;  /* 0x00007000ff0477ac */ /* 0x000ee20008000800 */
[----:B------:R-:W-:Y:S01]  /*0060*/  BSSY.RECONVERGENT B0, `(.L_x_0) ;  /* 0x000001e000007945 */ /* 0x000fe20003800200 */
[----:B------:R-:W4:Y:S04]  /*0070*/  LDCU UR7, c[0x0][0x3a8] ;  /* 0x00007500ff0777ac */ /* 0x000f280008000800 */
[----:B------:R-:W5:Y:S01]  /*0080*/  LDC R5, c[0x0][0x3a4] ;  /* 0x0000e900ff057b82 */ /* 0x000f620000000800 */
[----:B0-----:R-:W2:Y:S08]  /*0090*/  MUFU.RCP64H R9, UR6 ;  /* 0x0000000600097d08 */ /* 0x001eb00008001800 */
[----:B---3--:R-:W-:Y:S01]  /*00a0*/  I2F.F64 R6, UR4 ;  /* 0x0000000400067d12 */ /* 0x008fe20008201c00 */
[----:B------:R-:W0:Y:S07]  /*00b0*/  LDCU.64 UR4, c[0x0][0x390] ;  /* 0x00007200ff0477ac */ /* 0x000e2e0008000a00 */
[----:B-1----:R-:W1:Y:S01]  /*00c0*/  I2F.F64.U32 R2, R4 ;  /* 0x0000000400027312 */ /* 0x002e620000201800 */
[----:B--2---:R-:W-:-:S08]  /*00d0*/  DFMA R10, R8, -R12, 1 ;  /* 0x3ff00000080a742b */ /* 0x004fd0000000080c */
[----:B------:R-:W-:Y:S02]  /*00e0*/  DFMA R10, R10, R10, R10 ;  /* 0x0000000a0a0a722b */ /* 0x000fe4000000000a */
[----:B-1----:R-:W-:-:S06]  /*00f0*/  DFMA R2, R6, -0.5, R2 ;  /* 0xbfe000000602782b */ /* 0x002fcc0000000002 */
[----:B------:R-:W-:Y:S02]  /*0100*/  DFMA R8, R8, R10, R8 ;  /* 0x0000000a0808722b */ /* 0x000fe40000000008 */
[----:B0-----:R-:W-:Y:S01]  /*0110*/  DADD R10, R2, UR4 ;  /* 0x00000004020a7e29 */ /* 0x001fe20008000000 */
[----:B------:R-:W0:Y:S05]  /*0120*/  LDCU UR5, c[0x0][0x388] ;  /* 0x00007100ff0577ac */ /* 0x000e2a0008000800 */
[C---:B------:R-:W-:Y:S01]  /*0130*/  DFMA R6, R8.reuse, -R12, 1 ;  /* 0x3ff000000806742b */ /* 0x040fe2000000080c */
[----:B------:R-:W1:Y:S07]  /*0140*/  LDCU UR4, c[0x0][0x3a0] ;  /* 0x00007400ff0477ac */ /* 0x000e6e0008000800 */
[----:B------:R-:W-:Y:S01]  /*0150*/  DFMA R6, R8, R6, R8 ;  /* 0x000000060806722b */ /* 0x000fe20000000008 */
[----:B------:R-:W-:-:S07]  /*0160*/  FSETP.GEU.AND P1, PT, |R11|, 6.5827683646048100446e-37, PT ;  /* 0x036000000b00780b */ /* 0x000fce0003f2e200 */
[----:B------:R-:W-:-:S08]  /*0170*/  DMUL R2, R10, R6 ;  /* 0x000000060a027228 */ /* 0x000fd00000000000 */
[----:B------:R-:W-:-:S08]  /*0180*/  DFMA R8, R2, -R12, R10 ;  /* 0x8000000c0208722b */ /* 0x000fd0000000000a */
[----:B------:R-:W-:Y:S01]  /*0190*/  DFMA R2, R6, R8, R2 ;  /* 0x000000080602722b */ /* 0x000fe20000000002 */
[----:B0-----:R-:W-:Y:S02]  /*01a0*/  IMAD.U32 R7, RZ, RZ, UR5 ;  /* 0x00000005ff077e24 */ /* 0x001fe4000f8e00ff */
[----:B----4-:R-:W-:Y:S02]  /*01b0*/  IMAD.U32 R8, RZ, RZ, UR7 ;  /* 0x00000007ff087e24 */ /* 0x010fe4000f8e00ff */
[----:B------:R-:W-:-:S05]  /*01c0*/  IMAD R6, R4, 0xf, RZ ;  /* 0x0000000f04067824 */ /* 0x000fca00078e02ff */
[----:B------:R-:W-:-:S05]  /*01d0*/  FFMA R0, RZ, UR6, R3 ;  /* 0x00000006ff007c23 */ /* 0x000fca0008000003 */
[----:B------:R-:W-:-:S13]  /*01e0*/  FSETP.GT.AND P0, PT, |R0|, 1.469367938527859385e-39, PT ;  /* 0x001000000000780b */ /* 0x000fda0003f04200 */
[----:B-1---5:R-:W-:Y:S05]  /*01f0*/  @P0 BRA P1, `(.L_x_1) ;  /* 0x0000000000100947 */ /* 0x022fea0000800000 */
[----:B------:R-:W-:-:S07]  /*0200*/  MOV R0, 0x220 ;  /* 0x0000022000007802 */ /* 0x000fce0000000f00 */
[----:B------:R-:W-:Y:S05]  /*0210*/  CALL.REL.NOINC `($__internal_0_$__cuda_sm20_div_rn_f64_full) ;  /* 0x0000001400407944 */ /* 0x000fea0003c00000 */
[----:B------:R-:W-:Y:S02]  /*0220*/  IMAD.MOV.U32 R2, RZ, RZ, R18 ;  /* 0x000000ffff027224 */ /* 0x000fe400078e0012 */
[----:B------:R-:W-:-:S07]  /*0230*/  IMAD.MOV.U32 R3, RZ, RZ, R19 ;  /* 0x000000ffff037224 */ /* 0x000fce00078e0013 */
.L_x_1:
[----:B------:R-:W-:Y:S05]  /*0240*/  BSYNC.RECONVERGENT B0 ;  /* 0x0000000000007941 */ /* 0x000fea0003800200 */
.L_x_0:
[----:B------:R-:W0:Y:S01]  /*0250*/  LDCU UR8, c[0x0][0x3a4] ;  /* 0x00007480ff0877ac */ /* 0x000e220008000800 */
[----:B------:R-:W1:Y:S01]  /*0260*/  LDC.64 R10, c[0x0][0x3a0] ;  /* 0x0000e800ff0a7b82 */ /* 0x000e620000000a00 */
[----:B------:R-:W-:Y:S01]  /*0270*/  IMAD.MOV.U32 R16, RZ, RZ, 0x1 ;  /* 0x00000001ff107424 */ /* 0x000fe200078e00ff */
[----:B------:R-:W2:Y:S01]  /*0280*/  LDCU UR5, c[0x0][0x388] ;  /* 0x00007100ff0577ac */ /* 0x000ea20008000800 */
[----:B------:R-:W3:Y:S01]  /*0290*/  LDCU UR6, c[0x0][0x384] ;  /* 0x00007080ff0677ac */ /* 0x000ee20008000800 */
[----:B0-----:R-:W1:Y:S08]  /*02a0*/  MUFU.RCP64H R17, UR8 ;  /* 0x0000000800117d08 */ /* 0x001e700008001800 */
[----:B--2---:R-:W-:Y:S08]  /*02b0*/  I2F.F64 R12, UR5 ;  /* 0x00000005000c7d12 */ /* 0x004ff00008201c00 */
[----:B---3--:R-:W0:Y:S01]  /*02c0*/  I2F.F64 R14, UR6 ;  /* 0x00000006000e7d12 */ /* 0x008e220008201c00 */
[----:B-1----:R-:W-:Y:S01]  /*02d0*/  DFMA R18, R16, -R10, 1 ;  /* 0x3ff000001012742b */ /* 0x002fe2000000080a */
[----:B------:R-:W1:Y:S07]  /*02e0*/  LDCU.64 UR6, c[0x0][0x398] ;  /* 0x00007300ff0677ac */ /* 0x000e6e0008000a00 */
[----:B------:R-:W-:-:S02]  /*02f0*/  DFMA R18, R18, R18, R18 ;  /* 0x000000121212722b */ /* 0x000fc40000000012 */
[----:B0-----:R-:W-:-:S06]  /*0300*/  DFMA R12, R14, -0.5, R12 ;  /* 0xbfe000000e0c782b */ /* 0x001fcc000000000c */
[----:B------:R-:W-:Y:S02]  /*0310*/  DFMA R18, R16, R18, R16 ;  /* 0x000000121012722b */ /* 0x000fe40000000010 */
[----:B-1----:R-:W-:-:S06]  /*0320*/  DADD R12, R12, UR6 ;  /* 0x000000060c0c7e29 */ /* 0x002fcc0008000000 */
[----:B------:R-:W-:-:S08]  /*0330*/  DFMA R14, R18, -R10, 1 ;  /* 0x3ff00000120e742b */ /* 0x000fd0000000080a */
[----:B------:R-:W-:Y:S01]  /*0340*/  DFMA R18, R18, R14, R18 ;  /* 0x0000000e1212722b */ /* 0x000fe20000000012 */
[----:B------:R-:W-:-:S07]  /*0350*/  FSETP.GEU.AND P1, PT, |R13|, 6.5827683646048100446e-37, PT ;  /* 0x036000000d00780b */ /* 0x000fce0003f2e200 */
[----:B------:R-:W-:-:S08]  /*0360*/  DMUL R14, R18, R12 ;  /* 0x0000000c120e7228 */ /* 0x000fd00000000000 */
[----:B------:R-:W-:-:S08]  /*0370*/  DFMA R10, R14, -R10, R12 ;  /* 0x8000000a0e0a722b */ /* 0x000fd0000000000c */
[----:B------:R-:W-:-:S10]  /*0380*/  DFMA R10, R18, R10, R14 ;  /* 0x0000000a120a722b */ /* 0x000fd4000000000e */
[----:B------:R-:W-:-:S05]  /*0390*/  FFMA R0, RZ, UR8, R11 ;  /* 0x00000008ff007c23 */ /* 0x000fca000800000b */
[----:B------:R-:W-:-:S13]  /*03a0*/  FSETP.GT.AND P0, PT, |R0|, 1.469367938527859385e-39, PT ;  /* 0x001000000000780b */ /* 0x000fda0003f04200 */
[----:B------:R-:W-:Y:S05]  /*03b0*/  @P0 BRA P1, `(.L_x_2) ;  /* 0x0000000000180947 */ /* 0x000fea0000800000 */
[----:B------:R-:W-:Y:S01]  /*03c0*/  IMAD.MOV.U32 R10, RZ, RZ, R12 ;  /* 0x000000ffff0a7224 */ /* 0x000fe200078e000c */
[----:B------:R-:W-:Y:S01]  /*03d0*/  MOV R0, 0x400 ;  /* 0x0000040000007802 */ /* 0x000fe20000000f00 */
[----:B------:R-:W-:-:S07]  /*03e0*/  IMAD.MOV.U32 R11, RZ, RZ, R13 ;  /* 0x000000ffff0b7224 */ /* 0x000fce00078e000d */
[----:B------:R-:W-:Y:S05]  /*03f0*/  CALL.REL.NOINC `($__internal_0_$__cuda_sm20_div_rn_f64_full) ;  /* 0x0000001000c87944 */ /* 0x000fea0003c00000 */
[----:B------:R-:W-:Y:S02]  /*0400*/  IMAD.MOV.U32 R10, RZ, RZ, R18 ;  /* 0x000000ffff0a7224 */ /* 0x000fe400078e0012 */
[----:B------:R-:W-:-:S07]  /*0410*/  IMAD.MOV.U32 R11, RZ, RZ, R19 ;  /* 0x000000ffff0b7224 */ /* 0x000fce00078e0013 */
.L_x_2:
[----:B------:R-:W0:Y:S01]  /*0420*/  LDCU UR4, c[0x0][0x3a8] ;  /* 0x00007500ff0477ac */ /* 0x000e220008000800 */
[----:B------:R-:W-:Y:S01]  /*0430*/  ISETP.NE.AND P1, PT, R4, RZ, PT ;  /* 0x000000ff0400720c */ /* 0x000fe20003f25270 */
[----:B------:R-:W1:Y:S01]  /*0440*/  LDCU.64 UR8, c[0x0][0x358] ;  /* 0x00006b00ff0877ac */ /* 0x000e620008000a00 */
[----:B0-----:R-:W-:-:S09]  /*0450*/  UISETP.GE.AND UP0, UPT, UR4, 0x1, UPT ;  /* 0x000000010400788c */ /* 0x001fd2000bf06270 */
[----:B-1----:R-:W-:Y:S05]  /*0460*/  BRA.U !UP0, `(.L_x_3) ;  /* 0x0000000108507547 */ /* 0x002fea000b800000 */
[----:B------:R-:W0:Y:S01]  /*0470*/  LDCU UR4, c[0x0][0x3a8] ;  /* 0x00007500ff0477ac */ /* 0x000e220008000800 */
[----:B------:R-:W-:Y:S01]  /*0480*/  BSSY.RECONVERGENT B0, `(.L_x_3) ;  /* 0x0000012000007945 */ /* 0x000fe20003800200 */
[----:B------:R-:W-:Y:S02]  /*0490*/  CS2R R14, SRZ ;  /* 0x00000000000e7805 */ /* 0x000fe4000001ff00 */
[----:B------:R-:W-:Y:S02]  /*04a0*/  CS2R R16, SRZ ;  /* 0x0000000000107805 */ /* 0x000fe4000001ff00 */
[----:B------:R-:W-:Y:S02]  /*04b0*/  CS2R R12, SRZ ;  /* 0x00000000000c7805 */ /* 0x000fe4000001ff00 */
[----:B------:R-:W-:Y:S01]  /*04c0*/  CS2R R18, SRZ ;  /* 0x0000000000127805 */ /* 0x000fe2000001ff00 */
[----:B0-----:R-:W-:-:S07]  /*04d0*/  IMAD.U32 R0, RZ, RZ, UR4 ;  /* 0x00000004ff007e24 */ /* 0x001fce000f8e00ff */
.L_x_4:
[----:B------:R-:W-:Y:S01]  /*04e0*/  DADD R14, R16, -R14 ;  /* 0x00000000100e7229 */ /* 0x000fe2000000080e */
[----:B------:R-:W-:Y:S01]  /*04f0*/  ISETP.GT.U32.AND P0, PT, R0, 0x1, PT ;  /* 0x000000010000780c */ /* 0x000fe20003f04070 */
[----:B------:R-:W-:-:S06]  /*0500*/  DADD R8, R18, R18 ;  /* 0x0000000012087229 */ /* 0x000fcc0000000012 */
[----:B------:R-:W-:Y:S02]  /*0510*/  DADD R18, R14, R2 ;  /* 0x000000000e127229 */ /* 0x000fe40000000002 */
[----:B------:R-:W-:-:S06]  /*0520*/  DFMA R12, R8, R12, R10 ;  /* 0x0000000c080c722b */ /* 0x000fcc000000000a */
[----:B------:R-:W-:Y:S02]  /*0530*/  DMUL R16, R18, R18 ;  /* 0x0000001212107228 */ /* 0x000fe40000000000 */
[----:B------:R-:W-:-:S08]  /*0540*/  DMUL R14, R12, R12 ;  /* 0x0000000c0c0e7228 */ /* 0x000fd00000000000 */
[----:B------:R-:W-:-:S08]  /*0550*/  DADD R8, R16, R14 ;  /* 0x0000000010087229 */ /* 0x000fd0000000000e */
[----:B------:R-:W-:Y:S01]  /*0560*/  DSETP.LT.AND P2, PT, R8, 4, PT ;  /* 0x401000000800742a */ /* 0x000fe20003f41000 */
[----:B------:R-:W-:-:S04]  /*0570*/  VIADD R8, R0, 0xffffffff ;  /* 0xffffffff00087836 */ /* 0x000fc80000000000 */
[----:B------:R-:W-:-:S09]  /*0580*/  IMAD.MOV.U32 R0, RZ, RZ, R8 ;  /* 0x000000ffff007224 */ /* 0x000fd200078e0008 */
[----:B------:R-:W-:Y:S05]  /*0590*/  @P0 BRA P2, `(.L_x_4) ;  /* 0xfffffffc00d00947 */ /* 0x000fea000103ffff */
[----:B------:R-:W-:Y:S05]  /*05a0*/  BSYNC.RECONVERGENT B0 ;  /* 0x0000000000007941 */ /* 0x000fea0003800200 */
.L_x_3:
[----:B------:R-:W-:Y:S04]  /*05b0*/  BSSY.RECONVERGENT B0, `(.L_x_5) ;  /* 0x0000031000007945 */ /* 0x000fe80003800200 */
[----:B------:R-:W-:Y:S05]  /*05c0*/  @P1 BRA `(.L_x_6) ;  /* 0x00000000002c1947 */ /* 0x000fea0003800000 */
[----:B------:R-:W0:Y:S01]  /*05d0*/  LDCU.64 UR4, c[0x0][0x3b0] ;  /* 0x00007600ff0477ac */ /* 0x000e220008000a00 */
[----:B------:R-:W-:Y:S02]  /*05e0*/  IMAD.MOV.U32 R2, RZ, RZ, 0x30 ;  /* 0x00000030ff027424 */ /* 0x000fe400078e00ff */
[----:B------:R-:W-:Y:S02]  /*05f0*/  IMAD.MOV.U32 R14, RZ, RZ, 0x2 ;  /* 0x00000002ff0e7424 */ /* 0x000fe400078e00ff */
[----:B------:R-:W-:Y:S02]  /*0600*/  IMAD.MOV.U32 R10, RZ, RZ, 0x1 ;  /* 0x00000001ff0a7424 */ /* 0x000fe400078e00ff */
[----:B------:R-:W-:Y:S01]  /*0610*/  IMAD.MOV.U32 R11, RZ, RZ, 0x0 ;  /* 0x00000000ff0b7424 */ /* 0x000fe200078e00ff */
[----:B0-----:R-:W-:Y:S01]  /*0620*/  MOV R3, UR4 ;  /* 0x0000000400037c02 */ /* 0x001fe20008000f00 */
[----:B------:R-:W-:-:S03]  /*0630*/  IMAD.U32 R0, RZ, RZ, UR5 ;  /* 0x00000005ff007e24 */ /* 0x000fc6000f8e00ff */
[----:B------:R-:W-:-:S05]  /*0640*/  IADD3 R12, P0, PT, R6, R3, RZ ;  /* 0x00000003060c7210 */ /* 0x000fca0007f1e0ff */
[----:B------:R-:W-:-:S05]  /*0650*/  IMAD.X R13, RZ, RZ, R0, P0 ;  /* 0x000000ffff0d7224 */ /* 0x000fca00000e0600 */
[----:B------:R0:W-:Y:S01]  /*0660*/  STG.E.U8 desc[UR8][R12.64], R2 ;  /* 0x000000020c007986 */ /* 0x0001e2000c101108 */
[----:B------:R-:W-:Y:S05]  /*0670*/  BRA `(.L_x_7) ;  /* 0x0000000000907947 */ /* 0x000fea0003800000 */
.L_x_6:
[----:B------:R-:W-:Y:S01]  /*0680*/  ISETP.GT.U32.AND P0, PT, R4, 0x3e7, PT ;  /* 0x000003e70400780c */ /* 0x000fe20003f04070 */
[----:B------:R-:W-:Y:S01]  /*0690*/  BSSY.RECONVERGENT B1, `(.L_x_8) ;  /* 0x0000008000017945 */ /* 0x000fe20003800200 */
[----:B------:R-:W-:-:S11]  /*06a0*/  IMAD.MOV.U32 R5, RZ, RZ, 0x4 ;  /* 0x00000004ff057424 */ /* 0x000fd600078e00ff */
[----:B------:R-:W-:Y:S05]  /*06b0*/  @P0 BRA `(.L_x_9) ;  /* 0x0000000000140947 */ /* 0x000fea0003800000 */
[----:B------:R-:W-:Y:S01]  /*06c0*/  ISETP.GT.U32.AND P1, PT, R4, 0x63, PT ;  /* 0x000000630400780c */ /* 0x000fe20003f24070 */
[----:B------:R-:W-:-:S12]  /*06d0*/  IMAD.MOV.U32 R5, RZ, RZ, 0x3 ;  /* 0x00000003ff057424 */ /* 0x000fd800078e00ff */
[----:B------:R-:W-:Y:S01]  /*06e0*/  @!P1 IMAD.MOV.U32 R0, RZ, RZ, 0x2 ;  /* 0x00000002ff009424 */ /* 0x000fe200078e00ff */
[----:B------:R-:W-:-:S04]  /*06f0*/  @!P1 ISETP.GT.U32.AND P0, PT, R4, 0x9, PT ;  /* 0x000000090400980c */ /* 0x000fc80003f04070 */
[----:B------:R-:W-:-:S09]  /*0700*/  @!P1 SEL R5, R0, 0x1, P0 ;  /* 0x0000000100059807 */ /* 0x000fd20000000000 */
.L_x_9:
[----:B------:R-:W-:Y:S05]  /*0710*/  BSYNC.RECONVERGENT B1 ;  /* 0x0000000000017941 */ /* 0x000fea0003800200 */
.L_x_8:
[----:B------:R-:W0:Y:S01]  /*0720*/  LDCU.64 UR4, c[0x0][0x3b0] ;  /* 0x00007600ff0477ac */ /* 0x000e220008000a00 */
[----:B------:R-:W-:Y:S01]  /*0730*/  VIADD R0, R5, 0xffffffff ;  /* 0xffffffff05007836 */ /* 0x000fe20000000000 */
[----:B------:R-:W-:Y:S01]  /*0740*/  BSSY.RECONVERGENT B1, `(.L_x_10) ;  /* 0x0000014000017945 */ /* 0x000fe20003800200 */
[----:B------:R-:W-:Y:S01]  /*0750*/  MOV R9, R4 ;  /* 0x0000000400097202 */ /* 0x000fe20000000f00 */
[----:B------:R-:W-:Y:S02]  /*0760*/  IMAD.MOV.U32 R2, RZ, RZ, R5 ;  /* 0x000000ffff027224 */ /* 0x000fe400078e0005 */
[----:B0-----:R-:W-:-:S05]  /*0770*/  IMAD.U32 R3, RZ, RZ, UR4 ;  /* 0x00000004ff037e24 */ /* 0x001fca000f8e00ff */
[----:B------:R-:W-:Y:S01]  /*0780*/  IADD3 R14, P0, P1, R6, R3, R0 ;  /* 0x00000003060e7210 */ /* 0x000fe2000791e000 */
[----:B------:R-:W-:-:S05]  /*0790*/  IMAD.U32 R0, RZ, RZ, UR5 ;  /* 0x00000005ff007e24 */ /* 0x000fca000f8e00ff */
[----:B------:R-:W-:-:S07]  /*07a0*/  IADD3.X R15, PT, PT, RZ, R0, RZ, P0, P1 ;  /* 0x00000000ff0f7210 */ /* 0x000fce00007e24ff */
.L_x_11:
[----:B0-----:R-:W-:Y:S01]  /*07b0*/  IMAD.HI.U32 R10, R9, -0x33333333, RZ ;  /* 0xcccccccd090a7827 */ /* 0x001fe200078e00ff */
[----:B------:R-:W-:-:S03]  /*07c0*/  ISETP.GT.U32.AND P0, PT, R2, 0x1, PT ;  /* 0x000000010200780c */ /* 0x000fc60003f04070 */
[----:B------:R-:W-:Y:S01]  /*07d0*/  IMAD.MOV.U32 R11, RZ, RZ, R15 ;  /* 0x000000ffff0b7224 */ /* 0x000fe200078e000f */
[----:B------:R-:W-:Y:S01]  /*07e0*/  SHF.R.U32.HI R12, RZ, 0x3, R10 ;  /* 0x00000003ff0c7819 */ /* 0x000fe2000001160a */
[----:B------:R-:W-:Y:S01]  /*07f0*/  IMAD.MOV.U32 R10, RZ, RZ, R14 ;  /* 0x000000ffff0a7224 */ /* 0x000fe200078e000e */
[----:B------:R-:W-:Y:S01]  /*0800*/  IADD3 R14, P1, PT, R14, -0x1, RZ ;  /* 0xffffffff0e0e7810 */ /* 0x000fe20007f3e0ff */
[----:B------:R-:W-:Y:S02]  /*0810*/  VIADD R2, R2, 0xffffffff ;  /* 0xffffffff02027836 */ /* 0x000fe40000000000 */
[----:B------:R-:W-:Y:S01]  /*0820*/  IMAD R9, R12, -0xa, R9 ;  /* 0xfffffff60c097824 */ /* 0x000fe200078e0209 */
[----:B------:R-:W-:-:S03]  /*0830*/  IADD3.X R15, PT, PT, R15, -0x1, RZ, P1, !PT ;  /* 0xffffffff0f0f7810 */ /* 0x000fc60000ffe4ff */
[----:B------:R-:W-:Y:S02]  /*0840*/  VIADD R13, R9, 0x30 ;  /* 0x00000030090d7836 */ /* 0x000fe40000000000 */
[----:B------:R-:W-:-:S03]  /*0850*/  IMAD.MOV.U32 R9, RZ, RZ, R12 ;  /* 0x000000ffff097224 */ /* 0x000fc600078e000c */
[----:B------:R0:W-:Y:S01]  /*0860*/  STG.E.U8 desc[UR8][R10.64], R13 ;  /* 0x0000000d0a007986 */ /* 0x0001e2000c101108 */
[----:B------:R-:W-:Y:S05]  /*0870*/  @P0 BRA `(.L_x_11) ;  /* 0xfffffffc00cc0947 */ /* 0x000fea000383ffff */
[----:B------:R-:W-:Y:S05]  /*0880*/  BSYNC.RECONVERGENT B1 ;  /* 0x0000000000017941 */ /* 0x000fea0003800200 */
.L_x_10:
[----:B0-----:R-:W-:Y:S02]  /*0890*/  IMAD.IADD R10, R6, 0x1, R5 ;  /* 0x00000001060a7824 */ /* 0x001fe400078e0205 */
[----:B------:R-:W-:Y:S02]  /*08a0*/  IMAD.MOV.U32 R11, RZ, RZ, RZ ;  /* 0x000000ffff0b7224 */ /* 0x000fe400078e00ff */
[----:B------:R-:W-:-:S07]  /*08b0*/  VIADD R14, R10, 0x1 ;  /* 0x000000010a0e7836 */ /* 0x000fce0000000000 */
.L_x_7:
[----:B------:R-:W-:Y:S05]  /*08c0*/  BSYNC.RECONVERGENT B0 ;  /* 0x0000000000007941 */ /* 0x000fea0003800200 */
.L_x_5:
[----:B------:R-:W-:Y:S01]  /*08d0*/  IADD3 R10, P0, PT, R10, R3, RZ ;  /* 0x000000030a0a7210 */ /* 0x000fe20007f1e0ff */
[----:B------:R-:W1:Y:S01]  /*08e0*/  LDCU UR5, c[0x0][0x388] ;  /* 0x00007100ff0577ac */ /* 0x000e620008000800 */
[----:B0-----:R-:W-:-:S03]  /*08f0*/  IMAD.MOV.U32 R2, RZ, RZ, 0xa ;  /* 0x0000000aff027424 */ /* 0x001fc600078e00ff */
[----:B------:R-:W-:-:S05]  /*0900*/  IMAD.X R11, R11, 0x1, R0, P0 ;  /* 0x000000010b0b7824 */ /* 0x000fca00000e0600 */
[----:B------:R0:W-:Y:S01]  /*0910*/  STG.E.U8 desc[UR8][R10.64], R2 ;  /* 0x000000020a007986 */ /* 0x0001e2000c101108 */
[----:B-1----:R-:W-:-:S09]  /*0920*/  UISETP.NE.AND UP0, UPT, UR5, URZ, UPT ;  /* 0x000000ff0500728c */ /* 0x002fd2000bf05270 */
[----:B0-----:R-:W-:Y:S05]  /*0930*/  BRA.U UP0, `(.L_x_12) ;  /* 0x00000001001c7547 */ /* 0x001fea000b800000 */
[C---:B------:R-:W-:Y:S01]  /*0940*/  IADD3 R10, P0, PT, R14.reuse, R3, RZ ;  /* 0x000000030e0a7210 */ /* 0x040fe20007f1e0ff */
[----:B------:R-:W-:Y:S02]  /*0950*/  IMAD.MOV.U32 R5, RZ, RZ, 0x30 ;  /* 0x00000030ff057424 */ /* 0x000fe400078e00ff */
[----:B------:R-:W-:Y:S01]  /*0960*/  VIADD R14, R14, 0x2 ;  /* 0x000000020e0e7836 */ /* 0x000fe20000000000 */
[----:B------:R-:W-:-:S05]  /*0970*/  IADD3.X R11, PT, PT, RZ, R0, RZ, P0, !PT ;  /* 0x00000000ff0b7210 */ /* 0x000fca00007fe4ff */
[----:B------:R0:W-:Y:S04]  /*0980*/  STG.E.U8 desc[UR8][R10.64], R5 ;  /* 0x000000050a007986 */ /* 0x0001e8000c101108 */
[----:B------:R0:W-:Y:S01]  /*0990*/  STG.E.U8 desc[UR8][R10.64+0x1], R2 ;  /* 0x000001020a007986 */ /* 0x0001e2000c101108 */
[----:B------:R-:W-:Y:S05]  /*09a0*/  BRA `(.L_x_13) ;  /* 0x0000000000c87947 */ /* 0x000fea0003800000 */
.L_x_12:
[----:B------:R-:W-:Y:S01]  /*09b0*/  UISETP.GT.AND UP0, UPT, UR5, 0x3b9ac9ff, UPT ;  /* 0x3b9ac9ff0500788c */ /* 0x000fe2000bf04270 */
[----:B------:R-:W-:-:S08]  /*09c0*/  UMOV UR4, 0xa ;  /* 0x0000000a00047882 */ /* 0x000fd00000000000 */
[----:B------:R-:W-:Y:S05]  /*09d0*/  BRA.U UP0, `(.L_x_14) ;  /* 0x00000001005c7547 */ /* 0x000fea000b800000 */
        /* <DEDUP_REMOVED lines=19> */
[----:B------:R-:W-:-:S10]  /*0b10*/  UMOV UR4, 0x3 ;  /* 0x0000000300047882 */ /* 0x000fd40000000000 */
[----:B------:R-:W-:-:S03]  /*0b20*/  @!UP1 UISETP.GT.AND UP0, UPT, UR5, 0x9, UPT ;  /* 0x000000090500988c */ /* 0x000fc6000bf04270 */
[----:B------:R-:W-:Y:S02]  /*0b30*/  @!UP1 UMOV UR5, 0x2 ;  /* 0x0000000200059882 */ /* 0x000fe40000000000 */
[----:B------:R-:W-:-:S12]  /*0b40*/  @!UP1 USEL UR4, UR5, 0x1, UP0 ;  /* 0x0000000105049887 */ /* 0x000fd80008000000 */
.L_x_14:
[----:B------:R-:W-:-:S06]  /*0b50*/  UIADD3 UR5, UPT, UPT, UR4, -0x1, URZ ;  /* 0xffffffff04057890 */ /* 0x000fcc000fffe0ff */
[----:B------:R-:W-:Y:S01]  /*0b60*/  IADD3 R9, P0, P1, R14, UR5, R3 ;  /* 0x000000050e097c10 */ /* 0x000fe2000f91e003 */
[----:B------:R-:W-:-:S03]  /*0b70*/  UMOV UR5, UR4 ;  /* 0x0000000400057c82 */ /* 0x000fc60008000000 */
[----:B------:R-:W-:-:S09]  /*0b80*/  IADD3.X R16, PT, PT, RZ, R0, RZ, P0, P1 ;  /* 0x00000000ff107210 */ /* 0x000fd200007e24ff */
.L_x_15:
[----:B0-----:R-:W-:Y:S01]  /*0b90*/  IMAD.HI R5, R7, 0x66666667, RZ ;  /* 0x6666666707057827 */ /* 0x001fe200078e02ff */
[----:B------:R-:W-:Y:S02]  /*0ba0*/  UISETP.GT.U32.AND UP0, UPT, UR5, 0x1, UPT ;  /* 0x000000010500788c */ /* 0x000fe4000bf04070 */
[----:B------:R-:W-:Y:S01]  /*0bb0*/  UIADD3 UR6, UPT, UPT, UR5, -0x1, URZ ;  /* 0xffffffff05067890 */ /* 0x000fe2000fffe0ff */
[----:B------:R-:W-:Y:S01]  /*0bc0*/  IMAD.MOV.U32 R11, RZ, RZ, R16 ;  /* 0x000000ffff0b7224 */ /* 0x000fe200078e0010 */
[----:B------:R-:W-:-:S04]  /*0bd0*/  SHF.R.U32.HI R10, RZ, 0x1f, R5 ;  /* 0x0000001fff0a7819 */ /* 0x000fc80000011605 */
[----:B------:R-:W-:Y:S01]  /*0be0*/  LEA.HI.SX32 R12, R5, R10, 0x1e ;  /* 0x0000000a050c7211 */ /* 0x000fe200078ff2ff */
[----:B------:R-:W-:Y:S01]  /*0bf0*/  IMAD.MOV.U32 R10, RZ, RZ, R9 ;  /* 0x000000ffff0a7224 */ /* 0x000fe200078e0009 */
[----:B------:R-:W-:Y:S01]  /*0c00*/  IADD3 R9, P0, PT, R9, -0x1, RZ ;  /* 0xffffffff09097810 */ /* 0x000fe20007f1e0ff */
[----:B------:R-:W-:Y:S02]  /*0c10*/  UMOV UR5, UR6 ;  /* 0x0000000600057c82 */ /* 0x000fe40008000000 */
[----:B------:R-:W-:Y:S01]  /*0c20*/  IMAD R5, R12, -0xa, R7 ;  /* 0xfffffff60c057824 */ /* 0x000fe200078e0207 */
[----:B------:R-:W-:Y:S01]  /*0c30*/  IADD3.X R16, PT, PT, R16, -0x1, RZ, P0, !PT ;  /* 0xffffffff10107810 */ /* 0x000fe200007fe4ff */
[----:B------:R-:W-:Y:S02]  /*0c40*/  IMAD.MOV.U32 R7, RZ, RZ, R12 ;  /* 0x000000ffff077224 */ /* 0x000fe400078e000c */
[----:B------:R-:W-:-:S05]  /*0c50*/  VIADD R5, R5, 0x30 ;  /* 0x0000003005057836 */ /* 0x000fca0000000000 */
[----:B------:R0:W-:Y:S01]  /*0c60*/  STG.E.U8 desc[UR8][R10.64], R5 ;  /* 0x000000050a007986 */ /* 0x0001e2000c101108 */
[----:B------:R-:W-:Y:S05]  /*0c70*/  BRA.U UP0, `(.L_x_15) ;  /* 0xfffffffd00c47547 */ /* 0x000fea000b83ffff */
[----:B------:R-:W-:-:S05]  /*0c80*/  VIADD R14, R14, UR4 ;  /* 0x000000040e0e7c36 */ /* 0x000fca0008000000 */
[C---:B0-----:R-:W-:Y:S01]  /*0c90*/  IADD3 R10, P0, PT, R14.reuse, R3, RZ ;  /* 0x000000030e0a7210 */ /* 0x041fe20007f1e0ff */
[----:B------:R-:W-:-:S04]  /*0ca0*/  VIADD R14, R14, 0x1 ;  /* 0x000000010e0e7836 */ /* 0x000fc80000000000 */
[----:B------:R-:W-:-:S05]  /*0cb0*/  IMAD.X R11, RZ, RZ, R0, P0 ;  /* 0x000000ffff0b7224 */ /* 0x000fca00000e0600 */
[----:B------:R1:W-:Y:S03]  /*0cc0*/  STG.E.U8 desc[UR8][R10.64], R2 ;  /* 0x000000020a007986 */ /* 0x0003e6000c101108 */
.L_x_13:
[----:B------:R-:W-:Y:S01]  /*0cd0*/  ISETP.NE.AND P0, PT, R8, RZ, PT ;  /* 0x000000ff0800720c */ /* 0x000fe20003f05270 */
[----:B------:R-:W-:Y:S01]  /*0ce0*/  IMAD.MOV.U32 R7, RZ, RZ, 0x30 ;  /* 0x00000030ff077424 */ /* 0x000fe200078e00ff */
[----:B------:R-:W-:Y:S11]  /*0cf0*/  BSSY.RECONVERGENT B0, `(.L_x_16) ;  /* 0x000003a000007945 */ /* 0x000ff60003800200 */
[C---:B01----:R-:W-:Y:S01]  /*0d00*/  @!P0 IADD3 R10, P1, PT, R14.reuse, R3, RZ ;  /* 0x000000030e0a8210 */ /* 0x043fe20007f3e0ff */
[----:B------:R-:W-:-:S02]  /*0d10*/  @!P0 VIADD R12, R14, 0x1 ;  /* 0x000000010e0c8836 */ /* 0x000fc40000000000 */
[----:B------:R-:W-:Y:S02]  /*0d20*/  @!P0 IMAD.MOV.U32 R5, RZ, RZ, 0x2 ;  /* 0x00000002ff058424 */ /* 0x000fe400078e00ff */
[----:B------:R-:W-:-:S05]  /*0d30*/  @!P0 IMAD.X R11, RZ, RZ, R0, P1 ;  /* 0x000000ffff0b8224 */ /* 0x000fca00008e0600 */
[----:B------:R0:W-:Y:S01]  /*0d40*/  @!P0 STG.E.U8 desc[UR8][R10.64], R7 ;  /* 0x000000070a008986 */ /* 0x0001e2000c101108 */
[----:B------:R-:W-:Y:S05]  /*0d50*/  @!P0 BRA `(.L_x_17) ;  /* 0x0000000000cc8947 */ /* 0x000fea0003800000 */
[----:B------:R-:W-:Y:S01]  /*0d60*/  ISETP.GT.AND P0, PT, R8, 0x3b9ac9ff, PT ;  /* 0x3b9ac9ff0800780c */ /* 0x000fe20003f04270 */
[----:B------:R-:W-:Y:S01]  /*0d70*/  BSSY.RECONVERGENT B1, `(.L_x_18) ;  /* 0x000001a000017945 */ /* 0x000fe20003800200 */
[----:B------:R-:W-:-:S11]  /*0d80*/  HFMA2 R5, -RZ, RZ, 0, 5.9604644775390625e-07 ;  /* 0x0000000aff057431 */ /* 0x000fd600000001ff */
[----:B------:R-:W-:Y:S05]  /*0d90*/  @P0 BRA `(.L_x_19) ;  /* 0x00000000005c0947 */ /* 0x000fea0003800000 */
[----:B------:R-:W-:Y:S01]  /*0da0*/  ISETP.GT.AND P0, PT, R8, 0x5f5e0ff, PT ;  /* 0x05f5e0ff0800780c */ /* 0x000fe20003f04270 */
[----:B------:R-:W-:-:S12]  /*0db0*/  IMAD.MOV.U32 R5, RZ, RZ, 0x9 ;  /* 0x00000009ff057424 */ /* 0x000fd800078e00ff */
        /* <DEDUP_REMOVED lines=18> */
[----:B0-----:R-:W-:Y:S01]  /*0ee0*/  @!P1 IMAD.MOV.U32 R7, RZ, RZ, 0x2 ;  /* 0x00000002ff079424 */ /* 0x001fe200078e00ff */
[----:B------:R-:W-:-:S04]  /*0ef0*/  @!P1 ISETP.GT.AND P0, PT, R8, 0x9, PT ;  /* 0x000000090800980c */ /* 0x000fc80003f04270 */
[----:B------:R-:W-:-:S09]  /*0f00*/  @!P1 SEL R5, R7, 0x1, P0 ;  /* 0x0000000107059807 */ /* 0x000fd20000000000 */
.L_x_19:
[----:B------:R-:W-:Y:S05]  /*0f10*/  BSYNC.RECONVERGENT B1 ;  /* 0x0000000000017941 */ /* 0x000fea0003800200 */
.L_x_18:
[----:B0-----:R-:W-:Y:S01]  /*0f20*/  VIADD R7, R5, 0xffffffff ;  /* 0xffffffff05077836 */ /* 0x001fe20000000000 */
[----:B------:R-:W-:Y:S04]  /*0f30*/  BSSY.RECONVERGENT B1, `(.L_x_20) ;  /* 0x0000012000017945 */ /* 0x000fe80003800200 */
[----:B------:R-:W-:Y:S01]  /*0f40*/  IADD3 R12, P0, P1, R14, R3, R7 ;  /* 0x000000030e0c7210 */ /* 0x000fe2000791e007 */
[----:B------:R-:W-:-:S03]  /*0f50*/  IMAD.MOV.U32 R7, RZ, RZ, R5 ;  /* 0x000000ffff077224 */ /* 0x000fc600078e0005 */
[----:B------:R-:W-:-:S09]  /*0f60*/  IADD3.X R15, PT, PT, RZ, R0, RZ, P0, P1 ;  /* 0x00000000ff0f7210 */ /* 0x000fd200007e24ff */
.L_x_21:
[----:B------:R-:W-:Y:S01]  /*0f70*/  IMAD.HI R9, R8, 0x66666667, RZ ;  /* 0x6666666708097827 */ /* 0x000fe200078e02ff */
[----:B------:R-:W-:-:S03]  /*0f80*/  ISETP.GT.U32.AND P0, PT, R7, 0x1, PT ;  /* 0x000000010700780c */ /* 0x000fc60003f04070 */
[----:B0-----:R-:W-:Y:S01]  /*0f90*/  IMAD.MOV.U32 R11, RZ, RZ, R15 ;  /* 0x000000ffff0b7224 */ /* 0x001fe200078e000f */
[----:B------:R-:W-:Y:S01]  /*0fa0*/  SHF.R.U32.HI R10, RZ, 0x1f, R9 ;  /* 0x0000001fff0a7819 */ /* 0x000fe20000011609 */
[----:B------:R-:W-:-:S03]  /*0fb0*/  VIADD R7, R7, 0xffffffff ;  /* 0xffffffff07077836 */ /* 0x000fc60000000000 */
[----:B------:R-:W-:Y:S02]  /*0fc0*/  LEA.HI.SX32 R9, R9, R10, 0x1e ;  /* 0x0000000a09097211 */ /* 0x000fe400078ff2ff */
[----:B------:R-:W-:Y:S02]  /*0fd0*/  MOV R10, R12 ;  /* 0x0000000c000a7202 */ /* 0x000fe40000000f00 */
[----:B------:R-:W-:Y:S01]  /*0fe0*/  IADD3 R12, P1, PT, R12, -0x1, RZ ;  /* 0xffffffff0c0c7810 */ /* 0x000fe20007f3e0ff */
[----:B------:R-:W-:-:S03]  /*0ff0*/  IMAD R8, R9, -0xa, R8 ;  /* 0xfffffff609087824 */ /* 0x000fc600078e0208 */
[----:B------:R-:W-:Y:S01]  /*1000*/  IADD3.X R15, PT, PT, R15, -0x1, RZ, P1, !PT ;  /* 0xffffffff0f0f7810 */ /* 0x000fe20000ffe4ff */
[----:B------:R-:W-:Y:S02]  /*1010*/  VIADD R13, R8, 0x30 ;  /* 0x00000030080d7836 */ /* 0x000fe40000000000 */
[----:B------:R-:W-:-:S03]  /*1020*/  IMAD.MOV.U32 R8, RZ, RZ, R9 ;  /* 0x000000ffff087224 */ /* 0x000fc600078e0009 */
[----:B------:R0:W-:Y:S01]  /*1030*/  STG.E.U8 desc[UR8][R10.64], R13 ;  /* 0x0000000d0a007986 */ /* 0x0001e2000c101108 */
[----:B------:R-:W-:Y:S05]  /*1040*/  @P0 BRA `(.L_x_21) ;  /* 0xfffffffc00c80947 */ /* 0x000fea000383ffff */
[----:B------:R-:W-:Y:S05]  /*1050*/  BSYNC.RECONVERGENT B1 ;  /* 0x0000000000017941 */ /* 0x000fea0003800200 */
.L_x_20:
[----:B------:R-:W-:Y:S02]  /*1060*/  IMAD.IADD R12, R14, 0x1, R5 ;  /* 0x000000010e0c7824 */ /* 0x000fe400078e0205 */
[----:B------:R-:W-:Y:S02]  /*1070*/  IMAD.MOV.U32 R5, RZ, RZ, 0x1 ;  /* 0x00000001ff057424 */ /* 0x000fe400078e00ff */
[----:B------:R-:W-:-:S07]  /*1080*/  IMAD.MOV.U32 R14, RZ, RZ, R12 ;  /* 0x000000ffff0e7224 */ /* 0x000fce00078e000c */
.L_x_17:
[----:B------:R-:W-:Y:S05]  /*1090*/  BSYNC.RECONVERGENT B0 ;  /* 0x0000000000007941 */ /* 0x000fea0003800200 */
.L_x_16:
[----:B------:R-:W1:Y:S01]  /*10a0*/  LDCU UR4, c[0x0][0x380] ;  /* 0x00007000ff0477ac */ /* 0x000e620008000800 */
[----:B------:R-:W-:-:S05]  /*10b0*/  IADD3 R8, P0, PT, R12, R3, RZ ;  /* 0x000000030c087210 */ /* 0x000fca0007f1e0ff */
[----:B------:R-:W-:-:S05]  /*10c0*/  IMAD.X R9, RZ, RZ, R0, P0 ;  /* 0x000000ffff097224 */ /* 0x000fca00000e0600 */
[----:B------:R2:W-:Y:S01]  /*10d0*/  STG.E.U8 desc[UR8][R8.64], R2 ;  /* 0x0000000208007986 */ /* 0x0005e2000c101108 */
[----:B-1----:R-:W-:-:S06]  /*10e0*/  UIADD3 UR4, UPT, UPT, UR4, -0x1, URZ ;  /* 0xffffffff04047890 */ /* 0x002fcc000fffe0ff */
[----:B------:R-:W-:Y:S01]  /*10f0*/  ISETP.NE.AND P0, PT, R4, UR4, PT ;  /* 0x0000000404007c0c */ /* 0x000fe2000bf05270 */
[----:B------:R-:W-:-:S12]  /*1100*/  IMAD.IADD R4, R5, 0x1, R14 ;  /* 0x0000000105047824 */ /* 0x000fd800078e020e */
[----:B--2---:R-:W-:Y:S05]  /*1110*/  @!P0 BRA `(.L_x_22) ;  /* 0x0000000400708947 */ /* 0x004fea0003800000 */
[----:B------:R-:W-:-:S05]  /*1120*/  VIADD R5, R6, 0xf ;  /* 0x0000000f06057836 */ /* 0x000fca0000000000 */
[----:B------:R-:W-:-:S13]  /*1130*/  ISETP.GT.U32.AND P0, PT, R5, R4, PT ;  /* 0x000000040500720c */ /* 0x000fda0003f04070 */
[----:B------:R-:W-:Y:S05]  /*1140*/  @!P0 EXIT ;  /* 0x000000000000894d */ /* 0x000fea0003800000 */
[----:B0-----:R-:W-:Y:S01]  /*1150*/  IMAD.IADD R10, R5, 0x1, -R4 ;  /* 0x00000001050a7824 */ /* 0x001fe200078e0a04 */
[----:B------:R-:W-:Y:S03]  /*1160*/  BSSY.RECONVERGENT B0, `(.L_x_23) ;  /* 0x0000027000007945 */ /* 0x000fe60003800200 */
[C---:B------:R-:W-:Y:S01]  /*1170*/  VIADD R2, R10.reuse, 0xffffffff ;  /* 0xffffffff0a027836 */ /* 0x040fe20000000000 */
[----:B------:R-:W-:-:S04]  /*1180*/  LOP3.LUT R11, R10, 0xf, RZ, 0xc0, !PT ;  /* 0x0000000f0a0b7812 */ /* 0x000fc800078ec0ff */
[----:B------:R-:W-:Y:S02]  /*1190*/  ISETP.GE.U32.AND P1, PT, R2, 0xf, PT ;  /* 0x0000000f0200780c */ /* 0x000fe40003f26070 */
[----:B------:R-:W-:-:S11]  /*11a0*/  ISETP.NE.AND P0, PT, R11, RZ, PT ;  /* 0x000000ff0b00720c */ /* 0x000fd60003f05270 */
[----:B------:R-:W-:Y:S05]  /*11b0*/  @!P1 BRA `(.L_x_24) ;  /* 0x0000000000849947 */ /* 0x000fea0003800000 */
[----:B------:R-:W-:Y:S01]  /*11c0*/  LOP3.LUT R2, R10, 0xffff, RZ, 0xc0, !PT ;  /* 0x0000ffff0a027812 */ /* 0x000fe200078ec0ff */
[----:B------:R-:W-:Y:S01]  /*11d0*/  IMAD.MOV.U32 R9, RZ, RZ, 0x20 ;  /* 0x00000020ff097424 */ /* 0x000fe200078e00ff */
[----:B------:R-:W-:Y:S02]  /*11e0*/  IADD3 R5, P1, PT, R4, R3, RZ ;  /* 0x0000000304057210 */ /* 0x000fe40007f3e0ff */
[----:B------:R-:W-:Y:S02]  /*11f0*/  SHF.R.U32.HI R2, RZ, 0x4, R2 ;  /* 0x00000004ff027819 */ /* 0x000fe40000011602 */
[----:B------:R-:W-:Y:S02]  /*1200*/  IADD3 R5, P2, PT, R5, 0x7, RZ ;  /* 0x0000000705057810 */ /* 0x000fe40007f5e0ff */
[----:B------:R-:W-:Y:S02]  /*1210*/  SHF.L.U32 R2, R2, 0x4, RZ ;  /* 0x0000000402027819 */ /* 0x000fe400000006ff */
[----:B------:R-:W-:-:S02]  /*1220*/  IADD3.X R8, PT, PT, RZ, RZ, R0, P2, P1 ;  /* 0x000000ffff087210 */ /* 0x000fc400017e2400 */
[----:B------:R-:W-:-:S05]  /*1230*/  LOP3.LUT R2, R2, 0x7ff0, RZ, 0xe2, !PT ;  /* 0x00007ff002027812 */ /* 0x000fca00078ee2ff */
[----:B------:R-:W-:-:S07]  /*1240*/  IMAD.MOV R2, RZ, RZ, -R2 ;  /* 0x000000ffff027224 */ /* 0x000fce00078e0a02 */
.L_x_25:
[----:B0-----:R-:W-:Y:S02]  /*1250*/  IMAD.MOV.U32 R6, RZ, RZ, R5 ;  /* 0x000000ffff067224 */ /* 0x001fe400078e0005 */
[----:B------:R-:W-:Y:S02]  /*1260*/  IMAD.MOV.U32 R7, RZ, RZ, R8 ;  /* 0x000000ffff077224 */ /* 0x000fe400078e0008 */
[----:B------:R-:W-:Y:S01]  /*1270*/  VIADD R2, R2, 0x10 ;  /* 0x0000001002027836 */ /* 0x000fe20000000000 */
[----:B------:R-:W-:Y:S01]  /*1280*/  IADD3 R5, P2, PT, R6, 0x10, RZ ;  /* 0x0000001006057810 */ /* 0x000fe20007f5e0ff */
[----:B------:R-:W-:Y:S01]  /*1290*/  VIADD R4, R4, 0x10 ;  /* 0x0000001004047836 */ /* 0x000fe20000000000 */
[----:B------:R0:W-:Y:S02]  /*12a0*/  STG.E.U8 desc[UR8][R6.64+-0x7], R9 ;  /* 0xfffff90906007986 */ /* 0x0001e4000c101108 */
[----:B------:R-:W-:Y:S01]  /*12b0*/  ISETP.NE.AND P1, PT, R2, RZ, PT ;  /* 0x000000ff0200720c */ /* 0x000fe20003f25270 */
[----:B------:R-:W-:Y:S01]  /*12c0*/  IMAD.X R8, RZ, RZ, R7, P2 ;  /* 0x000000ffff087224 */ /* 0x000fe200010e0607 */
[----:B------:R0:W-:Y:S04]  /*12d0*/  STG.E.U8 desc[UR8][R6.64+-0x6], R9 ;  /* 0xfffffa0906007986 */ /* 0x0001e8000c101108 */
        /* <DEDUP_REMOVED lines=13> */
[----:B------:R0:W-:Y:S01]  /*13b0*/  STG.E.U8 desc[UR8][R6.64+0x8], R9 ;  /* 0x0000080906007986 */ /* 0x0001e2000c101108 */
[----:B------:R-:W-:Y:S05]  /*13c0*/  @P1 BRA `(.L_x_25) ;  /* 0xfffffffc00a01947 */ /* 0x000fea000383ffff */
.L_x_24:
[----:B------:R-:W-:Y:S05]  /*13d0*/  BSYNC.RECONVERGENT B0 ;  /* 0x0000000000007941 */ /* 0x000fea0003800200 */
.L_x_23:
[----:B------:R-:W-:Y:S05]  /*13e0*/  @!P0 EXIT ;  /* 0x000000000000894d */ /* 0x000fea0003800000 */
[----:B------:R-:W-:Y:S01]  /*13f0*/  ISETP.GE.U32.AND P0, PT, R11, 0x8, PT ;  /* 0x000000080b00780c */ /* 0x000fe20003f06070 */
[----:B------:R-:W-:Y:S01]  /*1400*/  BSSY.RECONVERGENT B0, `(.L_x_26) ;  /* 0x0000010000007945 */ /* 0x000fe20003800200 */
[----:B------:R-:W-:-:S04]  /*1410*/  LOP3.LUT R5, R10, 0x7, RZ, 0xc0, !PT ;  /* 0x000000070a057812 */ /* 0x000fc800078ec0ff */
[----:B------:R-:W-:-:S07]  /*1420*/  ISETP.NE.AND P1, PT, R5, RZ, PT ;  /* 0x000000ff0500720c */ /* 0x000fce0003f25270 */
[----:B------:R-:W-:Y:S06]  /*1430*/  @!P0 BRA `(.L_x_27) ;  /* 0x0000000000308947 */ /* 0x000fec0003800000 */
[C---:B0-----:R-:W-:Y:S01]  /*1440*/  IADD3 R6, P0, PT, R4.reuse, R3, RZ ;  /* 0x0000000304067210 */ /* 0x041fe20007f1e0ff */
[----:B------:R-:W-:Y:S02]  /*1450*/  IMAD.MOV.U32 R2, RZ, RZ, 0x20 ;  /* 0x00000020ff027424 */ /* 0x000fe400078e00ff */
[----:B------:R-:W-:Y:S02]  /*1460*/  VIADD R4, R4, 0x8 ;  /* 0x0000000804047836 */ /* 0x000fe40000000000 */
[----:B------:R-:W-:-:S05]  /*1470*/  IMAD.X R7, RZ, RZ, R0, P0 ;  /* 0x000000ffff077224 */ /* 0x000fca00000e0600 */
[----:B------:R1:W-:Y:S04]  /*1480*/  STG.E.U8 desc[UR8][R6.64], R2 ;  /* 0x0000000206007986 */ /* 0x0003e8000c101108 */
[----:B------:R1:W-:Y:S04]  /*1490*/  STG.E.U8 desc[UR8][R6.64+0x1], R2 ;  /* 0x0000010206007986 */ /* 0x0003e8000c101108 */
[----:B------:R1:W-:Y:S04]  /*14a0*/  STG.E.U8 desc[UR8][R6.64+0x2], R2 ;  /* 0x0000020206007986 */ /* 0x0003e8000c101108 */
[----:B------:R1:W-:Y:S04]  /*14b0*/  STG.E.U8 desc[UR8][R6.64+0x3], R2 ;  /* 0x0000030206007986 */ /* 0x0003e8000c101108 */
[----:B------:R1:W-:Y:S04]  /*14c0*/  STG.E.U8 desc[UR8][R6.64+0x4], R2 ;  /* 0x0000040206007986 */ /* 0x0003e8000c101108 */
[----:B------:R1:W-:Y:S04]  /*14d0*/  STG.E.U8 desc[UR8][R6.64+0x5], R2 ;  /* 0x0000050206007986 */ /* 0x0003e8000c101108 */
[----:B------:R1:W-:Y:S04]  /*14e0*/  STG.E.U8 desc[UR8][R6.64+0x6], R2 ;  /* 0x0000060206007986 */ /* 0x0003e8000c101108 */
[----:B------:R1:W-:Y:S02]  /*14f0*/  STG.E.U8 desc[UR8][R6.64+0x7], R2 ;  /* 0x0000070206007986 */ /* 0x0003e4000c101108 */
.L_x_27:
[----:B------:R-:W-:Y:S05]  /*1500*/  BSYNC.RECONVERGENT B0 ;  /* 0x0000000000007941 */ /* 0x000fea0003800200 */
.L_x_26:
[----:B------:R-:W-:Y:S05]  /*1510*/  @!P1 EXIT ;  /* 0x000000000000994d */ /* 0x000fea0003800000 */
[----:B------:R-:W-:Y:S01]  /*1520*/  ISETP.GE.U32.AND P0, PT, R5, 0x4, PT ;  /* 0x000000040500780c */ /* 0x000fe20003f06070 */
[----:B------:R-:W-:Y:S01]  /*1530*/  BSSY.RECONVERGENT B0, `(.L_x_28) ;  /* 0x000000c000007945 */ /* 0x000fe20003800200 */
[----:B------:R-:W-:-:S04]  /*1540*/  LOP3.LUT R10, R10, 0x3, RZ, 0xc0, !PT ;  /* 0x000000030a0a7812 */ /* 0x000fc800078ec0ff */
[----:B------:R-:W-:-:S07]  /*1550*/  ISETP.NE.AND P1, PT, R10, RZ, PT ;  /* 0x000000ff0a00720c */ /* 0x000fce0003f25270 */
[----:B------:R-:W-:Y:S06]  /*1560*/  @!P0 BRA `(.L_x_29) ;  /* 0x0000000000208947 */ /* 0x000fec0003800000 */
[C---:B01----:R-:W-:Y:S01]  /*1570*/  IADD3 R6, P0, PT, R4.reuse, R3, RZ ;  /* 0x0000000304067210 */ /* 0x043fe20007f1e0ff */
[----:B------:R-:W-:Y:S02]  /*1580*/  IMAD.MOV.U32 R2, RZ, RZ, 0x20 ;  /* 0x00000020ff027424 */ /* 0x000fe400078e00ff */
[----:B------:R-:W-:Y:S01]  /*1590*/  VIADD R4, R4, 0x4 ;  /* 0x0000000404047836 */ /* 0x000fe20000000000 */
[----:B------:R-:W-:-:S05]  /*15a0*/  IADD3.X R7, PT, PT, RZ, R0, RZ, P0, !PT ;  /* 0x00000000ff077210 */ /* 0x000fca00007fe4ff */
[----:B------:R2:W-:Y:S04]  /*15b0*/  STG.E.U8 desc[UR8][R6.64], R2 ;  /* 0x0000000206007986 */ /* 0x0005e8000c101108 */
[----:B------:R2:W-:Y:S04]  /*15c0*/  STG.E.U8 desc[UR8][R6.64+0x1], R2 ;  /* 0x0000010206007986 */ /* 0x0005e8000c101108 */
[----:B------:R2:W-:Y:S04]  /*15d0*/  STG.E.U8 desc[UR8][R6.64+0x2], R2 ;  /* 0x0000020206007986 */ /* 0x0005e8000c101108 */
[----:B------:R2:W-:Y:S02]  /*15e0*/  STG.E.U8 desc[UR8][R6.64+0x3], R2 ;  /* 0x0000030206007986 */ /* 0x0005e4000c101108 */
.L_x_29:
[----:B------:R-:W-:Y:S05]  /*15f0*/  BSYNC.RECONVERGENT B0 ;  /* 0x0000000000007941 */ /* 0x000fea0003800200 */
.L_x_28:
[----:B------:R-:W-:Y:S05]  /*1600*/  @!P1 EXIT ;  /* 0x000000000000994d */ /* 0x000fea0003800000 */
[----:B------:R-:W-:Y:S01]  /*1610*/  IADD3 R5, P0, PT, R4, R3, RZ ;  /* 0x0000000304057210 */ /* 0x000fe20007f1e0ff */
[----:B012---:R-:W-:Y:S02]  /*1620*/  IMAD.MOV.U32 R6, RZ, RZ, 0x20 ;  /* 0x00000020ff067424 */ /* 0x007fe400078e00ff */
[----:B------:R-:W-:Y:S02]  /*1630*/  IMAD.MOV R4, RZ, RZ, -R10 ;  /* 0x000000ffff047224 */ /* 0x000fe400078e0a0a */
[----:B------:R-:W-:-:S08]  /*1640*/  IMAD.X R0, RZ, RZ, R0, P0 ;  /* 0x000000ffff007224 */ /* 0x000fd000000e0600 */
.L_x_30:
[----:B------:R-:W-:Y:S01]  /*1650*/  IMAD.MOV.U32 R2, RZ, RZ, R5 ;  /* 0x000000ffff027224 */ /* 0x000fe200078e0005 */
[----:B------:R-:W-:Y:S01]  /*1660*/  IADD3 R5, P1, PT, R5, 0x1, RZ ;  /* 0x0000000105057810 */ /* 0x000fe20007f3e0ff */
[--C-:B------:R-:W-:Y:S02]  /*1670*/  IMAD.MOV.U32 R3, RZ, RZ, R0.reuse ;  /* 0x000000ffff037224 */ /* 0x100fe400078e0000 */
[----:B------:R-:W-:Y:S02]  /*1680*/  VIADD R4, R4, 0x1 ;  /* 0x0000000104047836 */ /* 0x000fe40000000000 */
[----:B------:R-:W-:Y:S01]  /*1690*/  IMAD.X R0, RZ, RZ, R0, P1 ;  /* 0x000000ffff007224 */ /* 0x000fe200008e0600 */
[----:B------:R0:W-:Y:S02]  /*16a0*/  STG.E.U8 desc[UR8][R2.64], R6 ;  /* 0x0000000602007986 */ /* 0x0001e4000c101108 */
[----:B------:R-:W-:-:S13]  /*16b0*/  ISETP.NE.AND P0, PT, R4, RZ, PT ;  /* 0x000000ff0400720c */ /* 0x000fda0003f05270 */
[----:B0-----:R-:W-:Y:S05]  /*16c0*/  @P0 BRA `(.L_x_30) ;  /* 0xfffffffc00e00947 */ /* 0x001fea000383ffff */
[----:B------:R-:W-:Y:S05]  /*16d0*/  EXIT ;  /* 0x000000000000794d */ /* 0x000fea0003800000 */
.L_x_22:
[----:B------:R-:W-:-:S05]  /*16e0*/  IADD3 R4, P0, PT, R4, R3, RZ ;  /* 0x0000000304047210 */ /* 0x000fca0007f1e0ff */
[----:B------:R-:W-:-:S05]  /*16f0*/  IMAD.X R5, RZ, RZ, R0, P0 ;  /* 0x000000ffff057224 */ /* 0x000fca00000e0600 */
[----:B------:R-:W-:Y:S01]  /*1700*/  STG.E.U8 desc[UR8][R4.64], RZ ;  /* 0x000000ff04007986 */ /* 0x000fe2000c101108 */
[----:B------:R-:W-:Y:S05]  /*1710*/  EXIT ;  /* 0x000000000000794d */ /* 0x000fea0003800000 */
        .weak           $__internal_0_$__cuda_sm20_div_rn_f64_full
        .type           $__internal_0_$__cuda_sm20_div_rn_f64_full,@function
        .size           $__internal_0_$__cuda_sm20_div_rn_f64_full,(.L_x_37 - $__internal_0_$__cuda_sm20_div_rn_f64_full)
$__internal_0_$__cuda_sm20_div_rn_f64_full:
[C---:B------:R-:W-:Y:S01]  /*1720*/  FSETP.GEU.AND P0, PT, |R5|.reuse, 1.469367938527859385e-39, PT ;  /* 0x001000000500780b */ /* 0x040fe20003f0e200 */
[----:B------:R-:W-:Y:S01]  /*1730*/  IMAD.U32 R12, RZ, RZ, UR4 ;  /* 0x00000004ff0c7e24 */ /* 0x000fe2000f8e00ff */
[----:B------:R-:W-:Y:S01]  /*1740*/  MOV R13, R5 ;  /* 0x00000005000d7202 */ /* 0x000fe20000000f00 */
[----:B------:R-:W-:Y:S01]  /*1750*/  IMAD.U32 R14, RZ, RZ, UR4 ;  /* 0x00000004ff0e7e24 */ /* 0x000fe2000f8e00ff */
[----:B------:R-:W-:Y:S01]  /*1760*/  LOP3.LUT R9, R5, 0x800fffff, RZ, 0xc0, !PT ;  /* 0x800fffff05097812 */ /* 0x000fe200078ec0ff */
[----:B------:R-:W-:Y:S01]  /*1770*/  IMAD.MOV.U32 R16, RZ, RZ, 0x1 ;  /* 0x00000001ff107424 */ /* 0x000fe200078e00ff */
[----:B------:R-:W-:Y:S01]  /*1780*/  FSETP.GEU.AND P2, PT, |R11|, 1.469367938527859385e-39, PT ;  /* 0x001000000b00780b */ /* 0x000fe20003f4e200 */
[----:B------:R-:W-:Y:S01]  /*1790*/  IMAD.MOV.U32 R24, RZ, RZ, 0x1ca00000 ;  /* 0x1ca00000ff187424 */ /* 0x000fe200078e00ff */
[----:B------:R-:W-:Y:S01]  /*17a0*/  LOP3.LUT R15, R9, 0x3ff00000, RZ, 0xfc, !PT ;  /* 0x3ff00000090f7812 */ /* 0x000fe200078efcff */
[----:B------:R-:W-:Y:S01]  /*17b0*/  BSSY.RECONVERGENT B1, `(.L_x_31) ;  /* 0x0000050000017945 */ /* 0x000fe20003800200 */
[----:B------:R-:W-:-:S02]  /*17c0*/  LOP3.LUT R9, R11, 0x7ff00000, RZ, 0xc0, !PT ;  /* 0x7ff000000b097812 */ /* 0x000fc400078ec0ff */
[----:B------:R-:W-:Y:S01]  /*17d0*/  LOP3.LUT R26, R5, 0x7ff00000, RZ, 0xc0, !PT ;  /* 0x7ff00000051a7812 */ /* 0x000fe200078ec0ff */
[----:B------:R-:W-:Y:S02]  /*17e0*/  @!P0 DMUL R14, R12, 8.98846567431157953865e+307 ;  /* 0x7fe000000c0e8828 */ /* 0x000fe40000000000 */
[----:B------:R-:W-:Y:S01]  /*17f0*/  IMAD.MOV.U32 R25, RZ, RZ, R9 ;  /* 0x000000ffff197224 */ /* 0x000fe200078e0009 */
[----:B------:R-:W-:-:S03]  /*1800*/  ISETP.GE.U32.AND P1, PT, R9, R26, PT ;  /* 0x0000001a0900720c */ /* 0x000fc60003f26070 */
[----:B------:R-:W0:Y:S01]  /*1810*/  MUFU.RCP64H R17, R15 ;  /* 0x0000000f00117308 */ /* 0x000e220000001800 */
[----:B------:R-:W-:Y:S01]  /*1820*/  @!P2 LOP3.LUT R20, R13, 0x7ff00000, RZ, 0xc0, !PT ;  /* 0x7ff000000d14a812 */ /* 0x000fe200078ec0ff */
[----:B------:R-:W-:Y:S02]  /*1830*/  @!P2 IMAD.MOV.U32 R22, RZ, RZ, RZ ;  /* 0x000000ffff16a224 */ /* 0x000fe400078e00ff */
[----:B------:R-:W-:Y:S02]  /*1840*/  @!P0 LOP3.LUT R26, R15, 0x7ff00000, RZ, 0xc0, !PT ;  /* 0x7ff000000f1a8812 */ /* 0x000fe400078ec0ff */
[----:B------:R-:W-:-:S03]  /*1850*/  @!P2 ISETP.GE.U32.AND P3, PT, R9, R20, PT ;  /* 0x000000140900a20c */ /* 0x000fc60003f66070 */
[----:B------:R-:W-:Y:S01]  /*1860*/  VIADD R27, R26, 0xffffffff ;  /* 0xffffffff1a1b7836 */ /* 0x000fe20000000000 */
[----:B------:R-:W-:-:S04]  /*1870*/  @!P2 SEL R21, R24, 0x63400000, !P3 ;  /* 0x634000001815a807 */ /* 0x000fc80005800000 */
[----:B------:R-:W-:Y:S01]  /*1880*/  @!P2 LOP3.LUT R21, R21, 0x80000000, R11, 0xf8, !PT ;  /* 0x800000001515a812 */ /* 0x000fe200078ef80b */
[----:B0-----:R-:W-:-:S03]  /*1890*/  DFMA R18, R16, -R14, 1 ;  /* 0x3ff000001012742b */ /* 0x001fc6000000080e */
[----:B------:R-:W-:-:S05]  /*18a0*/  @!P2 LOP3.LUT R23, R21, 0x100000, RZ, 0xfc, !PT ;  /* 0x001000001517a812 */ /* 0x000fca00078efcff */
[----:B------:R-:W-:-:S08]  /*18b0*/  DFMA R18, R18, R18, R18 ;  /* 0x000000121212722b */ /* 0x000fd00000000012 */
[----:B------:R-:W-:Y:S01]  /*18c0*/  DFMA R18, R16, R18, R16 ;  /* 0x000000121012722b */ /* 0x000fe20000000010 */
[----:B------:R-:W-:Y:S01]  /*18d0*/  SEL R17, R24, 0x63400000, !P1 ;  /* 0x6340000018117807 */ /* 0x000fe20004800000 */
[----:B------:R-:W-:-:S03]  /*18e0*/  IMAD.MOV.U32 R16, RZ, RZ, R10 ;  /* 0x000000ffff107224 */ /* 0x000fc600078e000a */
[----:B------:R-:W-:-:S03]  /*18f0*/  LOP3.LUT R17, R17, 0x800fffff, R11, 0xf8, !PT ;  /* 0x800fffff11117812 */ /* 0x000fc600078ef80b */
[----:B------:R-:W-:-:S03]  /*1900*/  DFMA R20, R18, -R14, 1 ;  /* 0x3ff000001214742b */ /* 0x000fc6000000080e */
[----:B------:R-:W-:-:S05]  /*1910*/  @!P2 DFMA R16, R16, 2, -R22 ;  /* 0x400000001010a82b */ /* 0x000fca0000000816 */
[----:B------:R-:W-:-:S05]  /*1920*/  DFMA R18, R18, R20, R18 ;  /* 0x000000141212722b */ /* 0x000fca0000000012 */
[----:B------:R-:W-:-:S03]  /*1930*/  @!P2 LOP3.LUT R25, R17, 0x7ff00000, RZ, 0xc0, !PT ;  /* 0x7ff000001119a812 */ /* 0x000fc600078ec0ff */
[----:B------:R-:W-:Y:S02]  /*1940*/  DMUL R20, R18, R16 ;  /* 0x0000001012147228 */ /* 0x000fe40000000000 */
[----:B------:R-:W-:-:S05]  /*1950*/  VIADD R22, R25, 0xffffffff ;  /* 0xffffffff19167836 */ /* 0x000fca0000000000 */
[----:B------:R-:W-:Y:S01]  /*1960*/  ISETP.GT.U32.AND P0, PT, R22, 0x7feffffe, PT ;  /* 0x7feffffe1600780c */ /* 0x000fe20003f04070 */
[----:B------:R-:W-:-:S03]  /*1970*/  DFMA R22, R20, -R14, R16 ;  /* 0x8000000e1416722b */ /* 0x000fc60000000010 */
[----:B------:R-:W-:-:S05]  /*1980*/  ISETP.GT.U32.OR P0, PT, R27, 0x7feffffe, P0 ;  /* 0x7feffffe1b00780c */ /* 0x000fca0000704470 */
[----:B------:R-:W-:-:S08]  /*1990*/  DFMA R22, R18, R22, R20 ;  /* 0x000000161216722b */ /* 0x000fd00000000014 */
[----:B------:R-:W-:Y:S05]  /*19a0*/  @P0 BRA `(.L_x_32) ;  /* 0x00000000006c0947 */ /* 0x000fea0003800000 */
[----:B------:R-:W-:-:S04]  /*19b0*/  LOP3.LUT R18, R13, 0x7ff00000, RZ, 0xc0, !PT ;  /* 0x7ff000000d127812 */ /* 0x000fc800078ec0ff */
[CC--:B------:R-:W-:Y:S02]  /*19c0*/  VIADDMNMX R10, R9.reuse, -R18.reuse, 0xb9600000, !PT ;  /* 0xb9600000090a7446 */ /* 0x0c0fe40007800912 */
[----:B------:R-:W-:Y:S02]  /*19d0*/  ISETP.GE.U32.AND P0, PT, R9, R18, PT ;  /* 0x000000120900720c */ /* 0x000fe40003f06070 */
[----:B------:R-:W-:Y:S01]  /*19e0*/  VIMNMX R9, PT, PT, R10, 0x46a00000, PT ;  /* 0x46a000000a097848 */ /* 0x000fe20003fe0100 */
[----:B------:R-:W-:Y:S01]  /*19f0*/  IMAD.MOV.U32 R10, RZ, RZ, RZ ;  /* 0x000000ffff0a7224 */ /* 0x000fe200078e00ff */
[----:B------:R-:W-:-:S05]  /*1a00*/  SEL R24, R24, 0x63400000, !P0 ;  /* 0x6340000018187807 */ /* 0x000fca0004000000 */
[----:B------:R-:W-:-:S04]  /*1a10*/  IMAD.IADD R9, R9, 0x1, -R24 ;  /* 0x0000000109097824 */ /* 0x000fc800078e0a18 */
[----:B------:R-:W-:-:S06]  /*1a20*/  VIADD R11, R9, 0x7fe00000 ;  /* 0x7fe00000090b7836 */ /* 0x000fcc0000000000 */
[----:B------:R-:W-:-:S10]  /*1a30*/  DMUL R18, R22, R10 ;  /* 0x0000000a16127228 */ /* 0x000fd40000000000 */
[----:B------:R-:W-:-:S13]  /*1a40*/  FSETP.GTU.AND P0, PT, |R19|, 1.469367938527859385e-39, PT ;  /* 0x001000001300780b */ /* 0x000fda0003f0c200 */
[----:B------:R-:W-:Y:S05]  /*1a50*/  @P0 BRA `(.L_x_33) ;  /* 0x0000000000940947 */ /* 0x000fea0003800000 */
[----:B------:R-:W-:Y:S01]  /*1a60*/  DFMA R14, R22, -R14, R16 ;  /* 0x8000000e160e722b */ /* 0x000fe20000000010 */
[----:B------:R-:W-:-:S09]  /*1a70*/  IMAD.MOV.U32 R12, RZ, RZ, RZ ;  /* 0x000000ffff0c7224 */ /* 0x000fd200078e00ff */
[C---:B------:R-:W-:Y:S02]  /*1a80*/  FSETP.NEU.AND P0, PT, R15.reuse, RZ, PT ;  /* 0x000000ff0f00720b */ /* 0x040fe40003f0d000 */
[----:B------:R-:W-:-:S04]  /*1a90*/  LOP3.LUT R17, R15, 0x80000000, R13, 0x48, !PT ;  /* 0x800000000f117812 */ /* 0x000fc800078e480d */
[----:B------:R-:W-:-:S07]  /*1aa0*/  LOP3.LUT R13, R17, R11, RZ, 0xfc, !PT ;  /* 0x0000000b110d7212 */ /* 0x000fce00078efcff */
[----:B------:R-:W-:Y:S05]  /*1ab0*/  @!P0 BRA `(.L_x_33) ;  /* 0x00000000007c8947 */ /* 0x000fea0003800000 */
[C---:B------:R-:W-:Y:S01]  /*1ac0*/  IADD3 R11, PT, PT, -R9.reuse, RZ, RZ ;  /* 0x000000ff090b7210 */ /* 0x040fe20007ffe1ff */
[----:B------:R-:W-:Y:S01]  /*1ad0*/  IMAD.MOV.U32 R10, RZ, RZ, RZ ;  /* 0x000000ffff0a7224 */ /* 0x000fe200078e00ff */
[----:B------:R-:W-:Y:S01]  /*1ae0*/  DMUL.RP R12, R22, R12 ;  /* 0x0000000c160c7228 */ /* 0x000fe20000008000 */
[----:B------:R-:W-:-:S04]  /*1af0*/  IADD3 R9, PT, PT, -R9, -0x43300000, RZ ;  /* 0xbcd0000009097810 */ /* 0x000fc80007ffe1ff */
[----:B------:R-:W-:-:S05]  /*1b00*/  DFMA R10, R18, -R10, R22 ;  /* 0x8000000a120a722b */ /* 0x000fca0000000016 */
[----:B------:R-:W-:-:S05]  /*1b10*/  LOP3.LUT R17, R13, R17, RZ, 0x3c, !PT ;  /* 0x000000110d117212 */ /* 0x000fca00078e3cff */
[----:B------:R-:W-:-:S04]  /*1b20*/  FSETP.NEU.AND P0, PT, |R11|, R9, PT ;  /* 0x000000090b00720b */ /* 0x000fc80003f0d200 */
[----:B------:R-:W-:Y:S02]  /*1b30*/  FSEL R18, R12, R18, !P0 ;  /* 0x000000120c127208 */ /* 0x000fe40004000000 */
[----:B------:R-:W-:Y:S01]  /*1b40*/  FSEL R19, R17, R19, !P0 ;  /* 0x0000001311137208 */ /* 0x000fe20004000000 */
[----:B------:R-:W-:Y:S06]  /*1b50*/  BRA `(.L_x_33) ;  /* 0x0000000000547947 */ /* 0x000fec0003800000 */
.L_x_32:
[----:B------:R-:W-:-:S14]  /*1b60*/  DSETP.NAN.AND P0, PT, R10, R10, PT ;  /* 0x0000000a0a00722a */ /* 0x000fdc0003f08000 */
[----:B------:R-:W-:Y:S05]  /*1b70*/  @P0 BRA `(.L_x_34) ;  /* 0x0000000000440947 */ /* 0x000fea0003800000 */
[----:B------:R-:W-:-:S14]  /*1b80*/  DSETP.NAN.AND P0, PT, R12, R12, PT ;  /* 0x0000000c0c00722a */ /* 0x000fdc0003f08000 */
[----:B------:R-:W-:Y:S05]  /*1b90*/  @P0 BRA `(.L_x_35) ;  /* 0x0000000000300947 */ /* 0x000fea0003800000 */
[----:B------:R-:W-:Y:S01]  /*1ba0*/  ISETP.NE.AND P0, PT, R25, R26, PT ;  /* 0x0000001a1900720c */ /* 0x000fe20003f05270 */
[----:B------:R-:W-:Y:S02]  /*1bb0*/  IMAD.MOV.U32 R18, RZ, RZ, 0x0 ;  /* 0x00000000ff127424 */ /* 0x000fe400078e00ff */
[----:B------:R-:W-:-:S10]  /*1bc0*/  IMAD.MOV.U32 R19, RZ, RZ, -0x80000 ;  /* 0xfff80000ff137424 */ /* 0x000fd400078e00ff */
[----:B------:R-:W-:Y:S05]  /*1bd0*/  @!P0 BRA `(.L_x_33) ;  /* 0x0000000000348947 */ /* 0x000fea0003800000 */
[----:B------:R-:W-:Y:S02]  /*1be0*/  ISETP.NE.AND P0, PT, R25, 0x7ff00000, PT ;  /* 0x7ff000001900780c */ /* 0x000fe40003f05270 */
[----:B------:R-:W-:Y:S02]  /*1bf0*/  LOP3.LUT R19, R11, 0x80000000, R13, 0x48, !PT ;  /* 0x800000000b137812 */ /* 0x000fe400078e480d */
[----:B------:R-:W-:-:S13]  /*1c00*/  ISETP.EQ.OR P0, PT, R26, RZ, !P0 ;  /* 0x000000ff1a00720c */ /* 0x000fda0004702670 */
[----:B------:R-:W-:Y:S01]  /*1c10*/  @P0 LOP3.LUT R9, R19, 0x7ff00000, RZ, 0xfc, !PT ;  /* 0x7ff0000013090812 */ /* 0x000fe200078efcff */
[----:B------:R-:W-:Y:S02]  /*1c20*/  @!P0 IMAD.MOV.U32 R18, RZ, RZ, RZ ;  /* 0x000000ffff128224 */ /* 0x000fe400078e00ff */
[----:B------:R-:W-:Y:S02]  /*1c30*/  @P0 IMAD.MOV.U32 R18, RZ, RZ, RZ ;  /* 0x000000ffff120224 */ /* 0x000fe400078e00ff */
[----:B------:R-:W-:Y:S01]  /*1c40*/  @P0 IMAD.MOV.U32 R19, RZ, RZ, R9 ;  /* 0x000000ffff130224 */ /* 0x000fe200078e0009 */
[----:B------:R-:W-:Y:S06]  /*1c50*/  BRA `(.L_x_33) ;  /* 0x0000000000147947 */ /* 0x000fec0003800000 */
.L_x_35:
[----:B------:R-:W-:Y:S01]  /*1c60*/  LOP3.LUT R19, R13, 0x80000, RZ, 0xfc, !PT ;  /* 0x000800000d137812 */ /* 0x000fe200078efcff */
[----:B------:R-:W-:Y:S01]  /*1c70*/  IMAD.MOV.U32 R18, RZ, RZ, R12 ;  /* 0x000000ffff127224 */ /* 0x000fe200078e000c */
[----:B------:R-:W-:Y:S06]  /*1c80*/  BRA `(.L_x_33) ;  /* 0x0000000000087947 */ /* 0x000fec0003800000 */
.L_x_34:
[----:B------:R-:W-:Y:S01]  /*1c90*/  LOP3.LUT R19, R11, 0x80000, RZ, 0xfc, !PT ;  /* 0x000800000b137812 */ /* 0x000fe200078efcff */
[----:B------:R-:W-:-:S07]  /*1ca0*/  IMAD.MOV.U32 R18, RZ, RZ, R10 ;  /* 0x000000ffff127224 */ /* 0x000fce00078e000a */
.L_x_33:
[----:B------:R-:W-:Y:S05]  /*1cb0*/  BSYNC.RECONVERGENT B1 ;  /* 0x0000000000017941 */ /* 0x000fea0003800200 */
.L_x_31:
[----:B------:R-:W-:Y:S02]  /*1cc0*/  IMAD.MOV.U32 R10, RZ, RZ, R0 ;  /* 0x000000ffff0a7224 */ /* 0x000fe400078e0000 */
[----:B------:R-:W-:-:S04]  /*1cd0*/  IMAD.MOV.U32 R11, RZ, RZ, 0x0 ;  /* 0x00000000ff0b7424 */ /* 0x000fc800078e00ff */
[----:B------:R-:W-:Y:S05]  /*1ce0*/  RET.REL.NODEC R10 `(_Z9calculateiiidddiPc) ;  /* 0xffffffe00ac47950 */ /* 0x000fea0003c3ffff */
.L_x_36:
[----:B------:R-:W-:-:S00]  /*1cf0*/  BRA `(.L_x_36) ;  /* 0xfffffffc00fc7947 */ /* 0x000fc0000383ffff */
[----:B------:R-:W-:-:S00]  /*1d00*/  NOP ;  /* 0x0000000000007918 */ /* 0x000fc00000000000 */
[----:B------:R-:W-:-:S00]  /*1d10*/  NOP ;  /* 0x0000000000007918 */ /* 0x000fc00000000000 */
[----:B------:R-:W-:-:S00]  /*1d20*/  NOP ;  /* 0x0000000000007918 */ /* 0x000fc00000000000 */
[----:B------:R-:W-:-:S00]  /*1d30*/  NOP ;  /* 0x0000000000007918 */ /* 0x000fc00000000000 */
[----:B------:R-:W-:-:S00]  /*1d40*/  NOP ;  /* 0x0000000000007918 */ /* 0x000fc00000000000 */
[----:B------:R-:W-:-:S00]  /*1d50*/  NOP ;  /* 0x0000000000007918 */ /* 0x000fc00000000000 */
[----:B------:R-:W-:-:S00]  /*1d60*/  NOP ;  /* 0x0000000000007918 */ /* 0x000fc00000000000 */
[----:B------:R-:W-:-:S00]  /*1d70*/  NOP ;  /* 0x0000000000007918 */ /* 0x000fc00000000000 */
.L_x_37:


//--------------------- .nv.shared.reserved.0     --------------------------
	.section	.nv.shared.reserved.0,"aw",@nobits
	.weak		__nv_reservedSMEM_offset_0_alias
	.size		__nv_reservedSMEM_offset_0_alias, 0, 64
	.other		__nv_reservedSMEM_offset_0_alias,@"STO_CUDA_RESERVED_SHARED STV_DEFAULT"
__nv_reservedSMEM_offset_0_alias:
	.zero		0
	.zero		64


//--------------------- .nv.constant0._Z9calculateiiidddiPc --------------------------
	.section	.nv.constant0._Z9calculateiiidddiPc,"a",@progbits
	.sectionflags	@""
	.align	4
.nv.constant0._Z9calculateiiidddiPc:
	.zero		952


//--------------------- SYMBOLS --------------------------

	.type		.nv.reservedSmem.offset0,@object
	.size		.nv.reservedSmem.offset0,0x4
